//
// Generated by NVIDIA NVVM Compiler
//
// Compiler Build ID: CL-36424714
// Cuda compilation tools, release 13.0, V13.0.88
// Based on NVVM 20.0.0
//

.version 9.0
.target sm_100
.address_size 64

	// .globl	_Z23sgemm_shared_mem_kernelILi32EEvPfS0_S0_iii
// _ZZ23sgemm_shared_mem_kernelILi32EEvPfS0_S0_iiiE8A_shared has been demoted
// _ZZ23sgemm_shared_mem_kernelILi32EEvPfS0_S0_iiiE8B_shared has been demoted

.visible .entry _Z23sgemm_shared_mem_kernelILi32EEvPfS0_S0_iii(
	.param .u64 .ptr .align 1 _Z23sgemm_shared_mem_kernelILi32EEvPfS0_S0_iii_param_0,
	.param .u64 .ptr .align 1 _Z23sgemm_shared_mem_kernelILi32EEvPfS0_S0_iii_param_1,
	.param .u64 .ptr .align 1 _Z23sgemm_shared_mem_kernelILi32EEvPfS0_S0_iii_param_2,
	.param .u32 _Z23sgemm_shared_mem_kernelILi32EEvPfS0_S0_iii_param_3,
	.param .u32 _Z23sgemm_shared_mem_kernelILi32EEvPfS0_S0_iii_param_4,
	.param .u32 _Z23sgemm_shared_mem_kernelILi32EEvPfS0_S0_iii_param_5
)
{
	.reg .pred 	%p<3>;
	.reg .b32 	%r<32>;
	.reg .b32 	%f<105>;
	.reg .b64 	%rd<27>;
	// demoted variable
	.shared .align 4 .b8 _ZZ23sgemm_shared_mem_kernelILi32EEvPfS0_S0_iiiE8A_shared[4096];
	// demoted variable
	.shared .align 4 .b8 _ZZ23sgemm_shared_mem_kernelILi32EEvPfS0_S0_iiiE8B_shared[4096];
	ld.param.u64 	%rd8, [_Z23sgemm_shared_mem_kernelILi32EEvPfS0_S0_iii_param_0];
	ld.param.u64 	%rd9, [_Z23sgemm_shared_mem_kernelILi32EEvPfS0_S0_iii_param_1];
	ld.param.u64 	%rd10, [_Z23sgemm_shared_mem_kernelILi32EEvPfS0_S0_iii_param_2];
	ld.param.u32 	%r12, [_Z23sgemm_shared_mem_kernelILi32EEvPfS0_S0_iii_param_4];
	ld.param.u32 	%r13, [_Z23sgemm_shared_mem_kernelILi32EEvPfS0_S0_iii_param_5];
	mov.u32 	%r14, %ctaid.x;
	mov.u32 	%r1, %ctaid.y;
	mov.u32 	%r2, %tid.x;
	shr.u32 	%r3, %r2, 5;
	and.b32  	%r4, %r2, 31;
	shl.b32 	%r5, %r14, 5;
	setp.lt.s32 	%p1, %r13, 1;
	mov.f32 	%f104, 0f00000000;
	@%p1 bra 	$L__BB0_3;
	mul.lo.s32 	%r16, %r13, %r5;
	mad.lo.s32 	%r17, %r13, %r3, %r4;
	and.b32  	%r18, %r2, 992;
	or.b32  	%r19, %r18, %r4;
	shl.b32 	%r20, %r19, 2;
	mov.u32 	%r21, _ZZ23sgemm_shared_mem_kernelILi32EEvPfS0_S0_iiiE8A_shared;
	add.s32 	%r6, %r21, %r20;
	mad.lo.s32 	%r22, %r12, %r3, %r4;
	mov.u32 	%r23, _ZZ23sgemm_shared_mem_kernelILi32EEvPfS0_S0_iiiE8B_shared;
	add.s32 	%r7, %r23, %r20;
	shl.b32 	%r24, %r12, 5;
	shl.b32 	%r25, %r2, 2;
	and.b32  	%r26, %r25, 3968;
	add.s32 	%r8, %r21, %r26;
	shl.b32 	%r27, %r4, 2;
	add.s32 	%r9, %r23, %r27;
	mul.wide.u32 	%rd11, %r16, 4;
	mul.wide.u32 	%rd12, %r17, 4;
	add.s64 	%rd13, %rd11, %rd12;
	cvta.to.global.u64 	%rd14, %rd8;
	add.s64 	%rd26, %rd14, %rd13;
	mul.wide.u32 	%rd15, %r1, 128;
	mul.wide.u32 	%rd16, %r22, 4;
	add.s64 	%rd17, %rd15, %rd16;
	cvta.to.global.u64 	%rd18, %rd9;
	add.s64 	%rd25, %rd18, %rd17;
	mul.wide.s32 	%rd3, %r24, 4;
	mov.f32 	%f104, 0f00000000;
	mov.b32 	%r31, 0;
$L__BB0_2:
	ld.global.f32 	%f6, [%rd26];
	st.shared.f32 	[%r6], %f6;
	ld.global.f32 	%f7, [%rd25];
	st.shared.f32 	[%r7], %f7;
	bar.sync 	0;
	ld.shared.f32 	%f8, [%r8];
	ld.shared.f32 	%f9, [%r9];
	fma.rn.f32 	%f10, %f8, %f9, %f104;
	ld.shared.f32 	%f11, [%r8+4];
	ld.shared.f32 	%f12, [%r9+128];
	fma.rn.f32 	%f13, %f11, %f12, %f10;
	ld.shared.f32 	%f14, [%r8+8];
	ld.shared.f32 	%f15, [%r9+256];
	fma.rn.f32 	%f16, %f14, %f15, %f13;
	ld.shared.f32 	%f17, [%r8+12];
	ld.shared.f32 	%f18, [%r9+384];
	fma.rn.f32 	%f19, %f17, %f18, %f16;
	ld.shared.f32 	%f20, [%r8+16];
	ld.shared.f32 	%f21, [%r9+512];
	fma.rn.f32 	%f22, %f20, %f21, %f19;
	ld.shared.f32 	%f23, [%r8+20];
	ld.shared.f32 	%f24, [%r9+640];
	fma.rn.f32 	%f25, %f23, %f24, %f22;
	ld.shared.f32 	%f26, [%r8+24];
	ld.shared.f32 	%f27, [%r9+768];
	fma.rn.f32 	%f28, %f26, %f27, %f25;
	ld.shared.f32 	%f29, [%r8+28];
	ld.shared.f32 	%f30, [%r9+896];
	fma.rn.f32 	%f31, %f29, %f30, %f28;
	ld.shared.f32 	%f32, [%r8+32];
	ld.shared.f32 	%f33, [%r9+1024];
	fma.rn.f32 	%f34, %f32, %f33, %f31;
	ld.shared.f32 	%f35, [%r8+36];
	ld.shared.f32 	%f36, [%r9+1152];
	fma.rn.f32 	%f37, %f35, %f36, %f34;
	ld.shared.f32 	%f38, [%r8+40];
	ld.shared.f32 	%f39, [%r9+1280];
	fma.rn.f32 	%f40, %f38, %f39, %f37;
	ld.shared.f32 	%f41, [%r8+44];
	ld.shared.f32 	%f42, [%r9+1408];
	fma.rn.f32 	%f43, %f41, %f42, %f40;
	ld.shared.f32 	%f44, [%r8+48];
	ld.shared.f32 	%f45, [%r9+1536];
	fma.rn.f32 	%f46, %f44, %f45, %f43;
	ld.shared.f32 	%f47, [%r8+52];
	ld.shared.f32 	%f48, [%r9+1664];
	fma.rn.f32 	%f49, %f47, %f48, %f46;
	ld.shared.f32 	%f50, [%r8+56];
	ld.shared.f32 	%f51, [%r9+1792];
	fma.rn.f32 	%f52, %f50, %f51, %f49;
	ld.shared.f32 	%f53, [%r8+60];
	ld.shared.f32 	%f54, [%r9+1920];
	fma.rn.f32 	%f55, %f53, %f54, %f52;
	ld.shared.f32 	%f56, [%r8+64];
	ld.shared.f32 	%f57, [%r9+2048];
	fma.rn.f32 	%f58, %f56, %f57, %f55;
	ld.shared.f32 	%f59, [%r8+68];
	ld.shared.f32 	%f60, [%r9+2176];
	fma.rn.f32 	%f61, %f59, %f60, %f58;
	ld.shared.f32 	%f62, [%r8+72];
	ld.shared.f32 	%f63, [%r9+2304];
	fma.rn.f32 	%f64, %f62, %f63, %f61;
	ld.shared.f32 	%f65, [%r8+76];
	ld.shared.f32 	%f66, [%r9+2432];
	fma.rn.f32 	%f67, %f65, %f66, %f64;
	ld.shared.f32 	%f68, [%r8+80];
	ld.shared.f32 	%f69, [%r9+2560];
	fma.rn.f32 	%f70, %f68, %f69, %f67;
	ld.shared.f32 	%f71, [%r8+84];
	ld.shared.f32 	%f72, [%r9+2688];
	fma.rn.f32 	%f73, %f71, %f72, %f70;
	ld.shared.f32 	%f74, [%r8+88];
	ld.shared.f32 	%f75, [%r9+2816];
	fma.rn.f32 	%f76, %f74, %f75, %f73;
	ld.shared.f32 	%f77, [%r8+92];
	ld.shared.f32 	%f78, [%r9+2944];
	fma.rn.f32 	%f79, %f77, %f78, %f76;
	ld.shared.f32 	%f80, [%r8+96];
	ld.shared.f32 	%f81, [%r9+3072];
	fma.rn.f32 	%f82, %f80, %f81, %f79;
	ld.shared.f32 	%f83, [%r8+100];
	ld.shared.f32 	%f84, [%r9+3200];
	fma.rn.f32 	%f85, %f83, %f84, %f82;
	ld.shared.f32 	%f86, [%r8+104];
	ld.shared.f32 	%f87, [%r9+3328];
	fma.rn.f32 	%f88, %f86, %f87, %f85;
	ld.shared.f32 	%f89, [%r8+108];
	ld.shared.f32 	%f90, [%r9+3456];
	fma.rn.f32 	%f91, %f89, %f90, %f88;
	ld.shared.f32 	%f92, [%r8+112];
	ld.shared.f32 	%f93, [%r9+3584];
	fma.rn.f32 	%f94, %f92, %f93, %f91;
	ld.shared.f32 	%f95, [%r8+116];
	ld.shared.f32 	%f96, [%r9+3712];
	fma.rn.f32 	%f97, %f95, %f96, %f94;
	ld.shared.f32 	%f98, [%r8+120];
	ld.shared.f32 	%f99, [%r9+3840];
	fma.rn.f32 	%f100, %f98, %f99, %f97;
	ld.shared.f32 	%f101, [%r8+124];
	ld.shared.f32 	%f102, [%r9+3968];
	fma.rn.f32 	%f104, %f101, %f102, %f100;
	bar.sync 	0;
	add.s32 	%r31, %r31, 32;
	add.s64 	%rd26, %rd26, 128;
	add.s64 	%rd25, %rd25, %rd3;
	setp.lt.s32 	%p2, %r31, %r13;
	@%p2 bra 	$L__BB0_2;
$L__BB0_3:
	cvta.to.global.u64 	%rd19, %rd10;
	shl.b32 	%r28, %r1, 5;
	mad.lo.s32 	%r29, %r12, %r5, %r28;
	cvt.u64.u32 	%rd20, %r29;
	mad.lo.s32 	%r30, %r12, %r3, %r4;
	cvt.u64.u32 	%rd21, %r30;
	add.s64 	%rd22, %rd20, %rd21;
	shl.b64 	%rd23, %rd22, 2;
	add.s64 	%rd24, %rd19, %rd23;
	st.global.f32 	[%rd24], %f104;
	ret;

}
	// .globl	_Z13MatMulTopLeftPfS_S_iiii
.visible .entry _Z13MatMulTopLeftPfS_S_iiii(
	.param .u64 .ptr .align 1 _Z13MatMulTopLeftPfS_S_iiii_param_0,
	.param .u64 .ptr .align 1 _Z13MatMulTopLeftPfS_S_iiii_param_1,
	.param .u64 .ptr .align 1 _Z13MatMulTopLeftPfS_S_iiii_param_2,
	.param .u32 _Z13MatMulTopLeftPfS_S_iiii_param_3,
	.param .u32 _Z13MatMulTopLeftPfS_S_iiii_param_4,
	.param .u32 _Z13MatMulTopLeftPfS_S_iiii_param_5,
	.param .u32 _Z13MatMulTopLeftPfS_S_iiii_param_6
)
{
	.reg .pred 	%p<11>;
	.reg .b32 	%r<103>;
	.reg .b32 	%f<364>;
	.reg .b64 	%rd<112>;

	ld.param.u64 	%rd20, [_Z13MatMulTopLeftPfS_S_iiii_param_0];
	ld.param.u32 	%r34, [_Z13MatMulTopLeftPfS_S_iiii_param_4];
	ld.param.u32 	%r35, [_Z13MatMulTopLeftPfS_S_iiii_param_5];
	cvta.to.global.u64 	%rd1, %rd20;
	mov.u32 	%r37, %ctaid.x;
	mov.u32 	%r38, %ntid.x;
	mov.u32 	%r39, %tid.x;
	mad.lo.s32 	%r40, %r37, %r38, %r39;
	mov.u32 	%r41, %ctaid.y;
	mov.u32 	%r42, %ntid.y;
	mov.u32 	%r43, %tid.y;
	mad.lo.s32 	%r44, %r41, %r42, %r43;
	shl.b32 	%r46, %r40, 2;
	shl.b32 	%r1, %r44, 2;
	add.s32 	%r47, %r46, 4;
	setp.gt.s32 	%p1, %r47, %r34;
	add.s32 	%r48, %r1, 4;
	setp.gt.s32 	%p2, %r48, %r35;
	or.pred  	%p3, %p1, %p2;
	@%p3 bra 	$L__BB1_11;
	ld.param.u32 	%r80, [_Z13MatMulTopLeftPfS_S_iiii_param_3];
	setp.lt.s32 	%p4, %r80, 4;
	mov.f32 	%f363, 0f00000000;
	mov.b32 	%r93, 0;
	mov.f32 	%f362, %f363;
	mov.f32 	%f361, %f363;
	mov.f32 	%f360, %f363;
	mov.f32 	%f359, %f363;
	mov.f32 	%f358, %f363;
	mov.f32 	%f357, %f363;
	mov.f32 	%f356, %f363;
	mov.f32 	%f355, %f363;
	mov.f32 	%f354, %f363;
	mov.f32 	%f353, %f363;
	mov.f32 	%f352, %f363;
	mov.f32 	%f351, %f363;
	mov.f32 	%f350, %f363;
	mov.f32 	%f349, %f363;
	mov.f32 	%f348, %f363;
	@%p4 bra 	$L__BB1_4;
	ld.param.u32 	%r98, [_Z13MatMulTopLeftPfS_S_iiii_param_6];
	mul.lo.s32 	%r51, %r98, %r1;
	add.s32 	%r52, %r51, %r98;
	add.s32 	%r53, %r52, %r98;
	add.s32 	%r54, %r53, %r98;
	mul.wide.s32 	%rd23, %r54, 4;
	add.s64 	%rd111, %rd1, %rd23;
	mul.wide.s32 	%rd24, %r53, 4;
	add.s64 	%rd110, %rd1, %rd24;
	mul.wide.s32 	%rd25, %r52, 4;
	add.s64 	%rd109, %rd1, %rd25;
	mul.wide.s32 	%rd26, %r51, 4;
	add.s64 	%rd108, %rd1, %rd26;
	shl.b32 	%r97, %r98, 1;
	mul.lo.s32 	%r96, %r98, 3;
	mov.f32 	%f348, 0f00000000;
	mov.b32 	%r94, 0;
	mov.u32 	%r95, %r94;
	mov.f32 	%f349, %f348;
	mov.f32 	%f350, %f348;
	mov.f32 	%f351, %f348;
	mov.f32 	%f352, %f348;
	mov.f32 	%f353, %f348;
	mov.f32 	%f354, %f348;
	mov.f32 	%f355, %f348;
	mov.f32 	%f356, %f348;
	mov.f32 	%f357, %f348;
	mov.f32 	%f358, %f348;
	mov.f32 	%f359, %f348;
	mov.f32 	%f360, %f348;
	mov.f32 	%f361, %f348;
	mov.f32 	%f362, %f348;
	mov.f32 	%f363, %f348;
$L__BB1_3:
	ld.param.u32 	%r87, [_Z13MatMulTopLeftPfS_S_iiii_param_6];
	ld.param.u32 	%r81, [_Z13MatMulTopLeftPfS_S_iiii_param_3];
	ld.param.u64 	%rd105, [_Z13MatMulTopLeftPfS_S_iiii_param_1];
	and.b32  	%r93, %r81, 2147483644;
	ld.global.v4.f32 	{%f147, %f148, %f149, %f150}, [%rd108];
	ld.global.v4.f32 	{%f151, %f152, %f153, %f154}, [%rd109];
	ld.global.v4.f32 	{%f155, %f156, %f157, %f158}, [%rd110];
	ld.global.v4.f32 	{%f159, %f160, %f161, %f162}, [%rd111];
	cvt.s64.s32 	%rd27, %r95;
	mov.u32 	%r55, %ctaid.x;
	mov.u32 	%r56, %ntid.x;
	mov.u32 	%r57, %tid.x;
	mad.lo.s32 	%r58, %r55, %r56, %r57;
	shl.b32 	%r59, %r58, 2;
	cvt.s64.s32 	%rd28, %r59;
	add.s64 	%rd29, %rd27, %rd28;
	cvta.to.global.u64 	%rd30, %rd105;
	shl.b64 	%rd31, %rd29, 2;
	add.s64 	%rd32, %rd30, %rd31;
	ld.global.v4.f32 	{%f163, %f164, %f165, %f166}, [%rd32];
	cvt.s64.s32 	%rd33, %r98;
	add.s64 	%rd34, %rd33, %rd28;
	shl.b64 	%rd35, %rd34, 2;
	add.s64 	%rd36, %rd30, %rd35;
	ld.global.v4.f32 	{%f167, %f168, %f169, %f170}, [%rd36];
	cvt.s64.s32 	%rd37, %r97;
	add.s64 	%rd38, %rd37, %rd28;
	shl.b64 	%rd39, %rd38, 2;
	add.s64 	%rd40, %rd30, %rd39;
	ld.global.v4.f32 	{%f171, %f172, %f173, %f174}, [%rd40];
	cvt.s64.s32 	%rd41, %r96;
	add.s64 	%rd42, %rd41, %rd28;
	shl.b64 	%rd43, %rd42, 2;
	add.s64 	%rd44, %rd30, %rd43;
	ld.global.v4.f32 	{%f175, %f176, %f177, %f178}, [%rd44];
	fma.rn.f32 	%f179, %f147, %f163, %f360;
	fma.rn.f32 	%f180, %f147, %f164, %f361;
	fma.rn.f32 	%f181, %f147, %f165, %f362;
	fma.rn.f32 	%f182, %f147, %f166, %f363;
	fma.rn.f32 	%f183, %f151, %f163, %f356;
	fma.rn.f32 	%f184, %f151, %f164, %f357;
	fma.rn.f32 	%f185, %f151, %f165, %f358;
	fma.rn.f32 	%f186, %f151, %f166, %f359;
	fma.rn.f32 	%f187, %f155, %f163, %f352;
	fma.rn.f32 	%f188, %f155, %f164, %f353;
	fma.rn.f32 	%f189, %f155, %f165, %f354;
	fma.rn.f32 	%f190, %f155, %f166, %f355;
	fma.rn.f32 	%f191, %f159, %f163, %f348;
	fma.rn.f32 	%f192, %f159, %f164, %f349;
	fma.rn.f32 	%f193, %f159, %f165, %f350;
	fma.rn.f32 	%f194, %f159, %f166, %f351;
	fma.rn.f32 	%f195, %f148, %f167, %f179;
	fma.rn.f32 	%f196, %f148, %f168, %f180;
	fma.rn.f32 	%f197, %f148, %f169, %f181;
	fma.rn.f32 	%f198, %f148, %f170, %f182;
	fma.rn.f32 	%f199, %f152, %f167, %f183;
	fma.rn.f32 	%f200, %f152, %f168, %f184;
	fma.rn.f32 	%f201, %f152, %f169, %f185;
	fma.rn.f32 	%f202, %f152, %f170, %f186;
	fma.rn.f32 	%f203, %f156, %f167, %f187;
	fma.rn.f32 	%f204, %f156, %f168, %f188;
	fma.rn.f32 	%f205, %f156, %f169, %f189;
	fma.rn.f32 	%f206, %f156, %f170, %f190;
	fma.rn.f32 	%f207, %f160, %f167, %f191;
	fma.rn.f32 	%f208, %f160, %f168, %f192;
	fma.rn.f32 	%f209, %f160, %f169, %f193;
	fma.rn.f32 	%f210, %f160, %f170, %f194;
	fma.rn.f32 	%f211, %f149, %f171, %f195;
	fma.rn.f32 	%f212, %f149, %f172, %f196;
	fma.rn.f32 	%f213, %f149, %f173, %f197;
	fma.rn.f32 	%f214, %f149, %f174, %f198;
	fma.rn.f32 	%f215, %f153, %f171, %f199;
	fma.rn.f32 	%f216, %f153, %f172, %f200;
	fma.rn.f32 	%f217, %f153, %f173, %f201;
	fma.rn.f32 	%f218, %f153, %f174, %f202;
	fma.rn.f32 	%f219, %f157, %f171, %f203;
	fma.rn.f32 	%f220, %f157, %f172, %f204;
	fma.rn.f32 	%f221, %f157, %f173, %f205;
	fma.rn.f32 	%f222, %f157, %f174, %f206;
	fma.rn.f32 	%f223, %f161, %f171, %f207;
	fma.rn.f32 	%f224, %f161, %f172, %f208;
	fma.rn.f32 	%f225, %f161, %f173, %f209;
	fma.rn.f32 	%f226, %f161, %f174, %f210;
	fma.rn.f32 	%f360, %f150, %f175, %f211;
	fma.rn.f32 	%f361, %f150, %f176, %f212;
	fma.rn.f32 	%f362, %f150, %f177, %f213;
	fma.rn.f32 	%f363, %f150, %f178, %f214;
	fma.rn.f32 	%f356, %f154, %f175, %f215;
	fma.rn.f32 	%f357, %f154, %f176, %f216;
	fma.rn.f32 	%f358, %f154, %f177, %f217;
	fma.rn.f32 	%f359, %f154, %f178, %f218;
	fma.rn.f32 	%f352, %f158, %f175, %f219;
	fma.rn.f32 	%f353, %f158, %f176, %f220;
	fma.rn.f32 	%f354, %f158, %f177, %f221;
	fma.rn.f32 	%f355, %f158, %f178, %f222;
	fma.rn.f32 	%f348, %f162, %f175, %f223;
	fma.rn.f32 	%f349, %f162, %f176, %f224;
	fma.rn.f32 	%f350, %f162, %f177, %f225;
	fma.rn.f32 	%f351, %f162, %f178, %f226;
	add.s64 	%rd111, %rd111, 16;
	add.s64 	%rd110, %rd110, 16;
	add.s64 	%rd109, %rd109, 16;
	add.s64 	%rd108, %rd108, 16;
	shl.b32 	%r60, %r87, 2;
	add.s32 	%r98, %r98, %r60;
	add.s32 	%r97, %r97, %r60;
	add.s32 	%r96, %r96, %r60;
	add.s32 	%r95, %r95, %r60;
	add.s32 	%r23, %r94, 4;
	add.s32 	%r61, %r94, 8;
	setp.gt.s32 	%p5, %r61, %r81;
	mov.u32 	%r94, %r23;
	@%p5 bra 	$L__BB1_4;
	bra.uni 	$L__BB1_3;
$L__BB1_4:
	ld.param.u32 	%r82, [_Z13MatMulTopLeftPfS_S_iiii_param_3];
	mov.u32 	%r62, %ctaid.x;
	mov.u32 	%r63, %ntid.x;
	mov.u32 	%r64, %tid.x;
	mad.lo.s32 	%r65, %r62, %r63, %r64;
	shl.b32 	%r5, %r65, 2;
	mov.u32 	%r66, %ctaid.y;
	mov.u32 	%r67, %ntid.y;
	mov.u32 	%r68, %tid.y;
	mad.lo.s32 	%r69, %r66, %r67, %r68;
	shl.b32 	%r6, %r69, 2;
	setp.ge.s32 	%p6, %r93, %r82;
	@%p6 bra 	$L__BB1_10;
	ld.param.u32 	%r88, [_Z13MatMulTopLeftPfS_S_iiii_param_6];
	ld.param.u32 	%r83, [_Z13MatMulTopLeftPfS_S_iiii_param_3];
	ld.param.u64 	%rd106, [_Z13MatMulTopLeftPfS_S_iiii_param_1];
	cvta.to.global.u64 	%rd6, %rd106;
	mul.lo.s32 	%r70, %r88, %r6;
	cvt.s64.s32 	%rd7, %r70;
	add.s32 	%r71, %r70, %r88;
	cvt.s64.s32 	%rd8, %r71;
	add.s32 	%r72, %r71, %r88;
	cvt.s64.s32 	%rd9, %r72;
	add.s32 	%r73, %r72, %r88;
	cvt.s64.s32 	%rd10, %r73;
	cvt.s64.s32 	%rd11, %r5;
	add.s32 	%r7, %r93, 1;
	and.b32  	%r74, %r83, 1;
	setp.eq.b32 	%p7, %r74, 1;
	not.pred 	%p8, %p7;
	@%p8 bra 	$L__BB1_7;
	ld.param.u32 	%r89, [_Z13MatMulTopLeftPfS_S_iiii_param_6];
	ld.param.u64 	%rd103, [_Z13MatMulTopLeftPfS_S_iiii_param_0];
	cvt.u64.u32 	%rd45, %r93;
	add.s64 	%rd46, %rd45, %rd7;
	cvta.to.global.u64 	%rd47, %rd103;
	shl.b64 	%rd48, %rd46, 2;
	add.s64 	%rd49, %rd47, %rd48;
	ld.global.f32 	%f228, [%rd49];
	add.s64 	%rd50, %rd45, %rd8;
	shl.b64 	%rd51, %rd50, 2;
	add.s64 	%rd52, %rd47, %rd51;
	ld.global.f32 	%f229, [%rd52];
	add.s64 	%rd53, %rd45, %rd9;
	shl.b64 	%rd54, %rd53, 2;
	add.s64 	%rd55, %rd47, %rd54;
	ld.global.f32 	%f230, [%rd55];
	add.s64 	%rd56, %rd45, %rd10;
	shl.b64 	%rd57, %rd56, 2;
	add.s64 	%rd58, %rd47, %rd57;
	ld.global.f32 	%f231, [%rd58];
	mul.lo.s32 	%r75, %r93, %r89;
	cvt.s64.s32 	%rd59, %r75;
	add.s64 	%rd60, %rd59, %rd11;
	shl.b64 	%rd61, %rd60, 2;
	add.s64 	%rd62, %rd6, %rd61;
	ld.global.v4.f32 	{%f232, %f233, %f234, %f235}, [%rd62];
	fma.rn.f32 	%f360, %f228, %f232, %f360;
	fma.rn.f32 	%f361, %f228, %f233, %f361;
	fma.rn.f32 	%f362, %f228, %f234, %f362;
	fma.rn.f32 	%f363, %f228, %f235, %f363;
	fma.rn.f32 	%f356, %f229, %f232, %f356;
	fma.rn.f32 	%f357, %f229, %f233, %f357;
	fma.rn.f32 	%f358, %f229, %f234, %f358;
	fma.rn.f32 	%f359, %f229, %f235, %f359;
	fma.rn.f32 	%f352, %f230, %f232, %f352;
	fma.rn.f32 	%f353, %f230, %f233, %f353;
	fma.rn.f32 	%f354, %f230, %f234, %f354;
	fma.rn.f32 	%f355, %f230, %f235, %f355;
	fma.rn.f32 	%f348, %f231, %f232, %f348;
	fma.rn.f32 	%f349, %f231, %f233, %f349;
	fma.rn.f32 	%f350, %f231, %f234, %f350;
	fma.rn.f32 	%f351, %f231, %f235, %f351;
	mov.u32 	%r93, %r7;
$L__BB1_7:
	ld.param.u32 	%r84, [_Z13MatMulTopLeftPfS_S_iiii_param_3];
	setp.eq.s32 	%p9, %r84, %r7;
	@%p9 bra 	$L__BB1_10;
	ld.param.u32 	%r90, [_Z13MatMulTopLeftPfS_S_iiii_param_6];
	ld.param.u32 	%r85, [_Z13MatMulTopLeftPfS_S_iiii_param_3];
	sub.s32 	%r101, %r93, %r85;
	mul.lo.s32 	%r99, %r93, %r90;
	add.s32 	%r100, %r99, %r90;
	shl.b32 	%r11, %r90, 1;
$L__BB1_9:
	ld.param.u64 	%rd104, [_Z13MatMulTopLeftPfS_S_iiii_param_0];
	cvt.u64.u32 	%rd63, %r93;
	add.s64 	%rd64, %rd63, %rd7;
	cvta.to.global.u64 	%rd65, %rd104;
	shl.b64 	%rd66, %rd64, 2;
	add.s64 	%rd67, %rd65, %rd66;
	ld.global.f32 	%f236, [%rd67];
	add.s64 	%rd68, %rd63, %rd8;
	shl.b64 	%rd69, %rd68, 2;
	add.s64 	%rd70, %rd65, %rd69;
	ld.global.f32 	%f237, [%rd70];
	add.s64 	%rd71, %rd63, %rd9;
	shl.b64 	%rd72, %rd71, 2;
	add.s64 	%rd73, %rd65, %rd72;
	ld.global.f32 	%f238, [%rd73];
	add.s64 	%rd74, %rd63, %rd10;
	shl.b64 	%rd75, %rd74, 2;
	add.s64 	%rd76, %rd65, %rd75;
	ld.global.f32 	%f239, [%rd76];
	cvt.s64.s32 	%rd77, %r99;
	add.s64 	%rd78, %rd77, %rd11;
	shl.b64 	%rd79, %rd78, 2;
	add.s64 	%rd80, %rd6, %rd79;
	ld.global.v4.f32 	{%f240, %f241, %f242, %f243}, [%rd80];
	fma.rn.f32 	%f244, %f236, %f240, %f360;
	fma.rn.f32 	%f245, %f236, %f241, %f361;
	fma.rn.f32 	%f246, %f236, %f242, %f362;
	fma.rn.f32 	%f247, %f236, %f243, %f363;
	fma.rn.f32 	%f248, %f237, %f240, %f356;
	fma.rn.f32 	%f249, %f237, %f241, %f357;
	fma.rn.f32 	%f250, %f237, %f242, %f358;
	fma.rn.f32 	%f251, %f237, %f243, %f359;
	fma.rn.f32 	%f252, %f238, %f240, %f352;
	fma.rn.f32 	%f253, %f238, %f241, %f353;
	fma.rn.f32 	%f254, %f238, %f242, %f354;
	fma.rn.f32 	%f255, %f238, %f243, %f355;
	fma.rn.f32 	%f256, %f239, %f240, %f348;
	fma.rn.f32 	%f257, %f239, %f241, %f349;
	fma.rn.f32 	%f258, %f239, %f242, %f350;
	fma.rn.f32 	%f259, %f239, %f243, %f351;
	ld.global.f32 	%f260, [%rd67+4];
	ld.global.f32 	%f261, [%rd70+4];
	ld.global.f32 	%f262, [%rd73+4];
	ld.global.f32 	%f263, [%rd76+4];
	cvt.s64.s32 	%rd81, %r100;
	add.s64 	%rd82, %rd81, %rd11;
	shl.b64 	%rd83, %rd82, 2;
	add.s64 	%rd84, %rd6, %rd83;
	ld.global.v4.f32 	{%f264, %f265, %f266, %f267}, [%rd84];
	fma.rn.f32 	%f360, %f260, %f264, %f244;
	fma.rn.f32 	%f361, %f260, %f265, %f245;
	fma.rn.f32 	%f362, %f260, %f266, %f246;
	fma.rn.f32 	%f363, %f260, %f267, %f247;
	fma.rn.f32 	%f356, %f261, %f264, %f248;
	fma.rn.f32 	%f357, %f261, %f265, %f249;
	fma.rn.f32 	%f358, %f261, %f266, %f250;
	fma.rn.f32 	%f359, %f261, %f267, %f251;
	fma.rn.f32 	%f352, %f262, %f264, %f252;
	fma.rn.f32 	%f353, %f262, %f265, %f253;
	fma.rn.f32 	%f354, %f262, %f266, %f254;
	fma.rn.f32 	%f355, %f262, %f267, %f255;
	fma.rn.f32 	%f348, %f263, %f264, %f256;
	fma.rn.f32 	%f349, %f263, %f265, %f257;
	fma.rn.f32 	%f350, %f263, %f266, %f258;
	fma.rn.f32 	%f351, %f263, %f267, %f259;
	add.s32 	%r93, %r93, 2;
	add.s32 	%r101, %r101, 2;
	add.s32 	%r100, %r100, %r11;
	add.s32 	%r99, %r99, %r11;
	setp.ne.s32 	%p10, %r101, 0;
	@%p10 bra 	$L__BB1_9;
$L__BB1_10:
	ld.param.u32 	%r91, [_Z13MatMulTopLeftPfS_S_iiii_param_6];
	ld.param.u64 	%rd107, [_Z13MatMulTopLeftPfS_S_iiii_param_2];
	cvta.to.global.u64 	%rd85, %rd107;
	mul.lo.s32 	%r76, %r91, %r6;
	cvt.s64.s32 	%rd86, %r76;
	cvt.s64.s32 	%rd87, %r5;
	add.s64 	%rd88, %rd86, %rd87;
	shl.b64 	%rd89, %rd88, 2;
	add.s64 	%rd90, %rd85, %rd89;
	st.global.v4.f32 	[%rd90], {%f360, %f361, %f362, %f363};
	add.s32 	%r77, %r76, %r91;
	cvt.s64.s32 	%rd91, %r77;
	add.s64 	%rd92, %rd91, %rd87;
	shl.b64 	%rd93, %rd92, 2;
	add.s64 	%rd94, %rd85, %rd93;
	st.global.v4.f32 	[%rd94], {%f356, %f357, %f358, %f359};
	add.s32 	%r78, %r77, %r91;
	cvt.s64.s32 	%rd95, %r78;
	add.s64 	%rd96, %rd95, %rd87;
	shl.b64 	%rd97, %rd96, 2;
	add.s64 	%rd98, %rd85, %rd97;
	st.global.v4.f32 	[%rd98], {%f352, %f353, %f354, %f355};
	add.s32 	%r79, %r78, %r91;
	cvt.s64.s32 	%rd99, %r79;
	add.s64 	%rd100, %rd99, %rd87;
	shl.b64 	%rd101, %rd100, 2;
	add.s64 	%rd102, %rd85, %rd101;
	st.global.v4.f32 	[%rd102], {%f348, %f349, %f350, %f351};
$L__BB1_11:
	ret;

}
	// .globl	_Z14MatMulTopRightPfS_S_iiiii
.visible .entry _Z14MatMulTopRightPfS_S_iiiii(
	.param .u64 .ptr .align 1 _Z14MatMulTopRightPfS_S_iiiii_param_0,
	.param .u64 .ptr .align 1 _Z14MatMulTopRightPfS_S_iiiii_param_1,
	.param .u64 .ptr .align 1 _Z14MatMulTopRightPfS_S_iiiii_param_2,
	.param .u32 _Z14MatMulTopRightPfS_S_iiiii_param_3,
	.param .u32 _Z14MatMulTopRightPfS_S_iiiii_param_4,
	.param .u32 _Z14MatMulTopRightPfS_S_iiiii_param_5,
	.param .u32 _Z14MatMulTopRightPfS_S_iiiii_param_6,
	.param .u32 _Z14MatMulTopRightPfS_S_iiiii_param_7
)
{
	.reg .pred 	%p<15>;
	.reg .b32 	%r<126>;
	.reg .b32 	%f<258>;
	.reg .b64 	%rd<177>;

	ld.param.u64 	%rd13, [_Z14MatMulTopRightPfS_S_iiiii_param_0];
	ld.param.u64 	%rd14, [_Z14MatMulTopRightPfS_S_iiiii_param_1];
	ld.param.u32 	%r58, [_Z14MatMulTopRightPfS_S_iiiii_param_3];
	ld.param.u32 	%r60, [_Z14MatMulTopRightPfS_S_iiiii_param_4];
	ld.param.u32 	%r61, [_Z14MatMulTopRightPfS_S_iiiii_param_5];
	ld.param.u32 	%r59, [_Z14MatMulTopRightPfS_S_iiiii_param_6];
	ld.param.u32 	%r63, [_Z14MatMulTopRightPfS_S_iiiii_param_7];
	cvta.to.global.u64 	%rd1, %rd14;
	cvta.to.global.u64 	%rd2, %rd13;
	mov.u32 	%r64, %ctaid.x;
	mov.u32 	%r65, %ntid.x;
	mov.u32 	%r66, %tid.x;
	mad.lo.s32 	%r67, %r64, %r65, %r66;
	mov.u32 	%r68, %ctaid.y;
	mov.u32 	%r69, %ntid.y;
	mov.u32 	%r70, %tid.y;
	mad.lo.s32 	%r71, %r68, %r69, %r70;
	add.s32 	%r1, %r67, %r63;
	shl.b32 	%r2, %r71, 2;
	setp.ge.s32 	%p1, %r1, %r60;
	add.s32 	%r73, %r2, 4;
	setp.gt.s32 	%p2, %r73, %r61;
	or.pred  	%p3, %p1, %p2;
	@%p3 bra 	$L__BB2_17;
	setp.lt.s32 	%p4, %r58, 4;
	mov.b32 	%r124, 0;
	mov.f32 	%f254, 0f00000000;
	mov.f32 	%f255, %f254;
	mov.f32 	%f256, %f254;
	mov.f32 	%f257, %f254;
	@%p4 bra 	$L__BB2_7;
	mul.lo.s32 	%r76, %r59, %r2;
	cvt.s64.s32 	%rd3, %r76;
	add.s32 	%r77, %r76, %r59;
	cvt.s64.s32 	%rd4, %r77;
	add.s32 	%r78, %r77, %r59;
	cvt.s64.s32 	%rd5, %r78;
	add.s32 	%r79, %r78, %r59;
	cvt.s64.s32 	%rd6, %r79;
	add.s32 	%r3, %r58, -4;
	setp.lt.u32 	%p5, %r3, 4;
	mov.f32 	%f257, 0f00000000;
	mov.b32 	%r113, 0;
	mov.f32 	%f256, %f257;
	mov.f32 	%f255, %f257;
	mov.f32 	%f254, %f257;
	@%p5 bra 	$L__BB2_5;
	shr.u32 	%r81, %r3, 2;
	add.s32 	%r82, %r81, 1;
	mul.lo.s32 	%r117, %r59, 5;
	shl.b32 	%r5, %r59, 3;
	mul.lo.s32 	%r116, %r59, 6;
	mul.lo.s32 	%r115, %r59, 7;
	shl.b32 	%r114, %r59, 2;
	shl.b32 	%r111, %r59, 1;
	mul.lo.s32 	%r110, %r59, 3;
	and.b32  	%r83, %r82, 2147483646;
	neg.s32 	%r108, %r83;
	mov.f32 	%f257, 0f00000000;
	mov.b32 	%r109, 0;
	cvt.s64.s32 	%rd29, %r1;
	mov.u32 	%r112, %r59;
	mov.u32 	%r113, %r109;
$L__BB2_4:
	cvt.u64.u32 	%rd15, %r113;
	add.s64 	%rd16, %rd15, %rd3;
	shl.b64 	%rd17, %rd16, 2;
	add.s64 	%rd18, %rd2, %rd17;
	ld.global.v4.f32 	{%f65, %f66, %f67, %f68}, [%rd18];
	add.s64 	%rd19, %rd15, %rd4;
	shl.b64 	%rd20, %rd19, 2;
	add.s64 	%rd21, %rd2, %rd20;
	ld.global.v4.f32 	{%f69, %f70, %f71, %f72}, [%rd21];
	add.s64 	%rd22, %rd15, %rd5;
	shl.b64 	%rd23, %rd22, 2;
	add.s64 	%rd24, %rd2, %rd23;
	ld.global.v4.f32 	{%f73, %f74, %f75, %f76}, [%rd24];
	add.s64 	%rd25, %rd15, %rd6;
	shl.b64 	%rd26, %rd25, 2;
	add.s64 	%rd27, %rd2, %rd26;
	ld.global.v4.f32 	{%f77, %f78, %f79, %f80}, [%rd27];
	cvt.s64.s32 	%rd28, %r109;
	add.s64 	%rd30, %rd28, %rd29;
	shl.b64 	%rd31, %rd30, 2;
	add.s64 	%rd32, %rd1, %rd31;
	ld.global.f32 	%f81, [%rd32];
	cvt.s64.s32 	%rd33, %r112;
	add.s64 	%rd34, %rd33, %rd29;
	shl.b64 	%rd35, %rd34, 2;
	add.s64 	%rd36, %rd1, %rd35;
	ld.global.f32 	%f82, [%rd36];
	cvt.s64.s32 	%rd37, %r111;
	add.s64 	%rd38, %rd37, %rd29;
	shl.b64 	%rd39, %rd38, 2;
	add.s64 	%rd40, %rd1, %rd39;
	ld.global.f32 	%f83, [%rd40];
	cvt.s64.s32 	%rd41, %r110;
	add.s64 	%rd42, %rd41, %rd29;
	shl.b64 	%rd43, %rd42, 2;
	add.s64 	%rd44, %rd1, %rd43;
	ld.global.f32 	%f84, [%rd44];
	fma.rn.f32 	%f85, %f65, %f81, %f254;
	fma.rn.f32 	%f86, %f69, %f81, %f255;
	fma.rn.f32 	%f87, %f73, %f81, %f256;
	fma.rn.f32 	%f88, %f77, %f81, %f257;
	fma.rn.f32 	%f89, %f66, %f82, %f85;
	fma.rn.f32 	%f90, %f70, %f82, %f86;
	fma.rn.f32 	%f91, %f74, %f82, %f87;
	fma.rn.f32 	%f92, %f78, %f82, %f88;
	fma.rn.f32 	%f93, %f67, %f83, %f89;
	fma.rn.f32 	%f94, %f71, %f83, %f90;
	fma.rn.f32 	%f95, %f75, %f83, %f91;
	fma.rn.f32 	%f96, %f79, %f83, %f92;
	fma.rn.f32 	%f97, %f68, %f84, %f93;
	fma.rn.f32 	%f98, %f72, %f84, %f94;
	fma.rn.f32 	%f99, %f76, %f84, %f95;
	fma.rn.f32 	%f100, %f80, %f84, %f96;
	ld.global.v4.f32 	{%f101, %f102, %f103, %f104}, [%rd18+16];
	ld.global.v4.f32 	{%f105, %f106, %f107, %f108}, [%rd21+16];
	ld.global.v4.f32 	{%f109, %f110, %f111, %f112}, [%rd24+16];
	ld.global.v4.f32 	{%f113, %f114, %f115, %f116}, [%rd27+16];
	cvt.s64.s32 	%rd45, %r114;
	add.s64 	%rd46, %rd45, %rd29;
	shl.b64 	%rd47, %rd46, 2;
	add.s64 	%rd48, %rd1, %rd47;
	ld.global.f32 	%f117, [%rd48];
	cvt.s64.s32 	%rd49, %r117;
	add.s64 	%rd50, %rd49, %rd29;
	shl.b64 	%rd51, %rd50, 2;
	add.s64 	%rd52, %rd1, %rd51;
	ld.global.f32 	%f118, [%rd52];
	cvt.s64.s32 	%rd53, %r116;
	add.s64 	%rd54, %rd53, %rd29;
	shl.b64 	%rd55, %rd54, 2;
	add.s64 	%rd56, %rd1, %rd55;
	ld.global.f32 	%f119, [%rd56];
	cvt.s64.s32 	%rd57, %r115;
	add.s64 	%rd58, %rd57, %rd29;
	shl.b64 	%rd59, %rd58, 2;
	add.s64 	%rd60, %rd1, %rd59;
	ld.global.f32 	%f120, [%rd60];
	fma.rn.f32 	%f121, %f101, %f117, %f97;
	fma.rn.f32 	%f122, %f105, %f117, %f98;
	fma.rn.f32 	%f123, %f109, %f117, %f99;
	fma.rn.f32 	%f124, %f113, %f117, %f100;
	fma.rn.f32 	%f125, %f102, %f118, %f121;
	fma.rn.f32 	%f126, %f106, %f118, %f122;
	fma.rn.f32 	%f127, %f110, %f118, %f123;
	fma.rn.f32 	%f128, %f114, %f118, %f124;
	fma.rn.f32 	%f129, %f103, %f119, %f125;
	fma.rn.f32 	%f130, %f107, %f119, %f126;
	fma.rn.f32 	%f131, %f111, %f119, %f127;
	fma.rn.f32 	%f132, %f115, %f119, %f128;
	fma.rn.f32 	%f254, %f104, %f120, %f129;
	fma.rn.f32 	%f255, %f108, %f120, %f130;
	fma.rn.f32 	%f256, %f112, %f120, %f131;
	fma.rn.f32 	%f257, %f116, %f120, %f132;
	add.s32 	%r117, %r117, %r5;
	add.s32 	%r116, %r116, %r5;
	add.s32 	%r115, %r115, %r5;
	add.s32 	%r114, %r114, %r5;
	add.s32 	%r113, %r113, 8;
	add.s32 	%r112, %r112, %r5;
	add.s32 	%r111, %r111, %r5;
	add.s32 	%r110, %r110, %r5;
	add.s32 	%r109, %r109, %r5;
	add.s32 	%r108, %r108, 2;
	setp.eq.s32 	%p6, %r108, 0;
	@%p6 bra 	$L__BB2_5;
	bra.uni 	$L__BB2_4;
$L__BB2_5:
	and.b32  	%r84, %r3, -4;
	add.s32 	%r124, %r84, 4;
	and.b32  	%r85, %r3, 4;
	setp.ne.s32 	%p7, %r85, 0;
	@%p7 bra 	$L__BB2_7;
	cvt.u64.u32 	%rd61, %r113;
	add.s64 	%rd62, %rd61, %rd3;
	shl.b64 	%rd63, %rd62, 2;
	add.s64 	%rd64, %rd2, %rd63;
	ld.global.v4.f32 	{%f133, %f134, %f135, %f136}, [%rd64];
	add.s64 	%rd65, %rd61, %rd4;
	shl.b64 	%rd66, %rd65, 2;
	add.s64 	%rd67, %rd2, %rd66;
	ld.global.v4.f32 	{%f137, %f138, %f139, %f140}, [%rd67];
	add.s64 	%rd68, %rd61, %rd5;
	shl.b64 	%rd69, %rd68, 2;
	add.s64 	%rd70, %rd2, %rd69;
	ld.global.v4.f32 	{%f141, %f142, %f143, %f144}, [%rd70];
	add.s64 	%rd71, %rd61, %rd6;
	shl.b64 	%rd72, %rd71, 2;
	add.s64 	%rd73, %rd2, %rd72;
	ld.global.v4.f32 	{%f145, %f146, %f147, %f148}, [%rd73];
	mul.lo.s32 	%r86, %r113, %r59;
	cvt.s64.s32 	%rd74, %r86;
	cvt.s64.s32 	%rd75, %r1;
	add.s64 	%rd76, %rd74, %rd75;
	shl.b64 	%rd77, %rd76, 2;
	add.s64 	%rd78, %rd1, %rd77;
	ld.global.f32 	%f149, [%rd78];
	add.s32 	%r87, %r86, %r59;
	cvt.s64.s32 	%rd79, %r87;
	add.s64 	%rd80, %rd79, %rd75;
	shl.b64 	%rd81, %rd80, 2;
	add.s64 	%rd82, %rd1, %rd81;
	ld.global.f32 	%f150, [%rd82];
	add.s32 	%r88, %r87, %r59;
	cvt.s64.s32 	%rd83, %r88;
	add.s64 	%rd84, %rd83, %rd75;
	shl.b64 	%rd85, %rd84, 2;
	add.s64 	%rd86, %rd1, %rd85;
	ld.global.f32 	%f151, [%rd86];
	add.s32 	%r89, %r88, %r59;
	cvt.s64.s32 	%rd87, %r89;
	add.s64 	%rd88, %rd87, %rd75;
	shl.b64 	%rd89, %rd88, 2;
	add.s64 	%rd90, %rd1, %rd89;
	ld.global.f32 	%f152, [%rd90];
	fma.rn.f32 	%f153, %f133, %f149, %f254;
	fma.rn.f32 	%f154, %f137, %f149, %f255;
	fma.rn.f32 	%f155, %f141, %f149, %f256;
	fma.rn.f32 	%f156, %f145, %f149, %f257;
	fma.rn.f32 	%f157, %f134, %f150, %f153;
	fma.rn.f32 	%f158, %f138, %f150, %f154;
	fma.rn.f32 	%f159, %f142, %f150, %f155;
	fma.rn.f32 	%f160, %f146, %f150, %f156;
	fma.rn.f32 	%f161, %f135, %f151, %f157;
	fma.rn.f32 	%f162, %f139, %f151, %f158;
	fma.rn.f32 	%f163, %f143, %f151, %f159;
	fma.rn.f32 	%f164, %f147, %f151, %f160;
	fma.rn.f32 	%f254, %f136, %f152, %f161;
	fma.rn.f32 	%f255, %f140, %f152, %f162;
	fma.rn.f32 	%f256, %f144, %f152, %f163;
	fma.rn.f32 	%f257, %f148, %f152, %f164;
$L__BB2_7:
	setp.ge.s32 	%p8, %r124, %r58;
	@%p8 bra 	$L__BB2_16;
	mul.lo.s32 	%r90, %r59, %r2;
	cvt.s64.s32 	%rd7, %r90;
	add.s32 	%r91, %r90, %r59;
	cvt.s64.s32 	%rd8, %r91;
	add.s32 	%r92, %r91, %r59;
	cvt.s64.s32 	%rd9, %r92;
	add.s32 	%r93, %r92, %r59;
	cvt.s64.s32 	%rd10, %r93;
	cvt.s64.s32 	%rd11, %r1;
	sub.s32 	%r15, %r58, %r124;
	and.b32  	%r16, %r15, 3;
	sub.s32 	%r94, %r124, %r58;
	setp.gt.u32 	%p9, %r94, -4;
	@%p9 bra 	$L__BB2_11;
	mul.lo.s32 	%r119, %r124, %r59;
	add.s32 	%r122, %r119, %r59;
	shl.b32 	%r18, %r59, 2;
	add.s32 	%r95, %r124, 2;
	mul.lo.s32 	%r121, %r59, %r95;
	add.s32 	%r96, %r124, 3;
	mul.lo.s32 	%r120, %r59, %r96;
	and.b32  	%r97, %r15, -4;
	neg.s32 	%r118, %r97;
$L__BB2_10:
	.pragma "nounroll";
	cvt.u64.u32 	%rd91, %r124;
	add.s64 	%rd92, %rd91, %rd7;
	shl.b64 	%rd93, %rd92, 2;
	add.s64 	%rd94, %rd2, %rd93;
	ld.global.f32 	%f166, [%rd94];
	add.s64 	%rd95, %rd91, %rd8;
	shl.b64 	%rd96, %rd95, 2;
	add.s64 	%rd97, %rd2, %rd96;
	ld.global.f32 	%f167, [%rd97];
	add.s64 	%rd98, %rd91, %rd9;
	shl.b64 	%rd99, %rd98, 2;
	add.s64 	%rd100, %rd2, %rd99;
	ld.global.f32 	%f168, [%rd100];
	add.s64 	%rd101, %rd91, %rd10;
	shl.b64 	%rd102, %rd101, 2;
	add.s64 	%rd103, %rd2, %rd102;
	ld.global.f32 	%f169, [%rd103];
	cvt.s64.s32 	%rd104, %r119;
	add.s64 	%rd105, %rd104, %rd11;
	shl.b64 	%rd106, %rd105, 2;
	add.s64 	%rd107, %rd1, %rd106;
	ld.global.f32 	%f170, [%rd107];
	fma.rn.f32 	%f171, %f166, %f170, %f254;
	fma.rn.f32 	%f172, %f167, %f170, %f255;
	fma.rn.f32 	%f173, %f168, %f170, %f256;
	fma.rn.f32 	%f174, %f169, %f170, %f257;
	ld.global.f32 	%f175, [%rd94+4];
	ld.global.f32 	%f176, [%rd97+4];
	ld.global.f32 	%f177, [%rd100+4];
	ld.global.f32 	%f178, [%rd103+4];
	cvt.s64.s32 	%rd108, %r122;
	add.s64 	%rd109, %rd108, %rd11;
	shl.b64 	%rd110, %rd109, 2;
	add.s64 	%rd111, %rd1, %rd110;
	ld.global.f32 	%f179, [%rd111];
	fma.rn.f32 	%f180, %f175, %f179, %f171;
	fma.rn.f32 	%f181, %f176, %f179, %f172;
	fma.rn.f32 	%f182, %f177, %f179, %f173;
	fma.rn.f32 	%f183, %f178, %f179, %f174;
	ld.global.f32 	%f184, [%rd94+8];
	ld.global.f32 	%f185, [%rd97+8];
	ld.global.f32 	%f186, [%rd100+8];
	ld.global.f32 	%f187, [%rd103+8];
	cvt.s64.s32 	%rd112, %r121;
	add.s64 	%rd113, %rd112, %rd11;
	shl.b64 	%rd114, %rd113, 2;
	add.s64 	%rd115, %rd1, %rd114;
	ld.global.f32 	%f188, [%rd115];
	fma.rn.f32 	%f189, %f184, %f188, %f180;
	fma.rn.f32 	%f190, %f185, %f188, %f181;
	fma.rn.f32 	%f191, %f186, %f188, %f182;
	fma.rn.f32 	%f192, %f187, %f188, %f183;
	ld.global.f32 	%f193, [%rd94+12];
	ld.global.f32 	%f194, [%rd97+12];
	ld.global.f32 	%f195, [%rd100+12];
	ld.global.f32 	%f196, [%rd103+12];
	cvt.s64.s32 	%rd116, %r120;
	add.s64 	%rd117, %rd116, %rd11;
	shl.b64 	%rd118, %rd117, 2;
	add.s64 	%rd119, %rd1, %rd118;
	ld.global.f32 	%f197, [%rd119];
	fma.rn.f32 	%f254, %f193, %f197, %f189;
	fma.rn.f32 	%f255, %f194, %f197, %f190;
	fma.rn.f32 	%f256, %f195, %f197, %f191;
	fma.rn.f32 	%f257, %f196, %f197, %f192;
	add.s32 	%r124, %r124, 4;
	add.s32 	%r122, %r122, %r18;
	add.s32 	%r121, %r121, %r18;
	add.s32 	%r120, %r120, %r18;
	add.s32 	%r119, %r119, %r18;
	add.s32 	%r118, %r118, 4;
	setp.ne.s32 	%p10, %r118, 0;
	@%p10 bra 	$L__BB2_10;
$L__BB2_11:
	setp.eq.s32 	%p11, %r16, 0;
	@%p11 bra 	$L__BB2_16;
	setp.eq.s32 	%p12, %r16, 1;
	@%p12 bra 	$L__BB2_14;
	cvt.u64.u32 	%rd120, %r124;
	add.s64 	%rd121, %rd120, %rd7;
	shl.b64 	%rd122, %rd121, 2;
	add.s64 	%rd123, %rd2, %rd122;
	ld.global.f32 	%f199, [%rd123];
	add.s64 	%rd124, %rd120, %rd8;
	shl.b64 	%rd125, %rd124, 2;
	add.s64 	%rd126, %rd2, %rd125;
	ld.global.f32 	%f200, [%rd126];
	add.s64 	%rd127, %rd120, %rd9;
	shl.b64 	%rd128, %rd127, 2;
	add.s64 	%rd129, %rd2, %rd128;
	ld.global.f32 	%f201, [%rd129];
	add.s64 	%rd130, %rd120, %rd10;
	shl.b64 	%rd131, %rd130, 2;
	add.s64 	%rd132, %rd2, %rd131;
	ld.global.f32 	%f202, [%rd132];
	mul.lo.s32 	%r98, %r124, %r59;
	cvt.s64.s32 	%rd133, %r98;
	add.s64 	%rd134, %rd133, %rd11;
	shl.b64 	%rd135, %rd134, 2;
	add.s64 	%rd136, %rd1, %rd135;
	ld.global.f32 	%f203, [%rd136];
	fma.rn.f32 	%f204, %f199, %f203, %f254;
	fma.rn.f32 	%f205, %f200, %f203, %f255;
	fma.rn.f32 	%f206, %f201, %f203, %f256;
	fma.rn.f32 	%f207, %f202, %f203, %f257;
	ld.global.f32 	%f208, [%rd123+4];
	ld.global.f32 	%f209, [%rd126+4];
	ld.global.f32 	%f210, [%rd129+4];
	ld.global.f32 	%f211, [%rd132+4];
	add.s32 	%r99, %r98, %r59;
	cvt.s64.s32 	%rd137, %r99;
	add.s64 	%rd138, %rd137, %rd11;
	shl.b64 	%rd139, %rd138, 2;
	add.s64 	%rd140, %rd1, %rd139;
	ld.global.f32 	%f212, [%rd140];
	fma.rn.f32 	%f254, %f208, %f212, %f204;
	fma.rn.f32 	%f255, %f209, %f212, %f205;
	fma.rn.f32 	%f256, %f210, %f212, %f206;
	fma.rn.f32 	%f257, %f211, %f212, %f207;
	add.s32 	%r124, %r124, 2;
$L__BB2_14:
	and.b32  	%r100, %r15, 1;
	setp.eq.b32 	%p13, %r100, 1;
	not.pred 	%p14, %p13;
	@%p14 bra 	$L__BB2_16;
	cvt.u64.u32 	%rd141, %r124;
	add.s64 	%rd142, %rd141, %rd7;
	shl.b64 	%rd143, %rd142, 2;
	add.s64 	%rd144, %rd2, %rd143;
	ld.global.f32 	%f213, [%rd144];
	add.s64 	%rd145, %rd141, %rd8;
	shl.b64 	%rd146, %rd145, 2;
	add.s64 	%rd147, %rd2, %rd146;
	ld.global.f32 	%f214, [%rd147];
	add.s64 	%rd148, %rd141, %rd9;
	shl.b64 	%rd149, %rd148, 2;
	add.s64 	%rd150, %rd2, %rd149;
	ld.global.f32 	%f215, [%rd150];
	add.s64 	%rd151, %rd141, %rd10;
	shl.b64 	%rd152, %rd151, 2;
	add.s64 	%rd153, %rd2, %rd152;
	ld.global.f32 	%f216, [%rd153];
	mul.lo.s32 	%r101, %r124, %r59;
	cvt.s64.s32 	%rd154, %r101;
	add.s64 	%rd155, %rd154, %rd11;
	shl.b64 	%rd156, %rd155, 2;
	add.s64 	%rd157, %rd1, %rd156;
	ld.global.f32 	%f217, [%rd157];
	fma.rn.f32 	%f254, %f213, %f217, %f254;
	fma.rn.f32 	%f255, %f214, %f217, %f255;
	fma.rn.f32 	%f256, %f215, %f217, %f256;
	fma.rn.f32 	%f257, %f216, %f217, %f257;
$L__BB2_16:
	ld.param.u64 	%rd176, [_Z14MatMulTopRightPfS_S_iiiii_param_2];
	cvta.to.global.u64 	%rd158, %rd176;
	mul.lo.s32 	%r102, %r59, %r2;
	cvt.s64.s32 	%rd159, %r102;
	cvt.s64.s32 	%rd160, %r1;
	add.s64 	%rd161, %rd160, %rd159;
	shl.b64 	%rd162, %rd161, 2;
	add.s64 	%rd163, %rd158, %rd162;
	st.global.f32 	[%rd163], %f254;
	add.s32 	%r103, %r102, %r59;
	cvt.s64.s32 	%rd164, %r103;
	add.s64 	%rd165, %rd160, %rd164;
	shl.b64 	%rd166, %rd165, 2;
	add.s64 	%rd167, %rd158, %rd166;
	st.global.f32 	[%rd167], %f255;
	add.s32 	%r104, %r103, %r59;
	cvt.s64.s32 	%rd168, %r104;
	add.s64 	%rd169, %rd160, %rd168;
	shl.b64 	%rd170, %rd169, 2;
	add.s64 	%rd171, %rd158, %rd170;
	st.global.f32 	[%rd171], %f256;
	add.s32 	%r105, %r104, %r59;
	cvt.s64.s32 	%rd172, %r105;
	add.s64 	%rd173, %rd160, %rd172;
	shl.b64 	%rd174, %rd173, 2;
	add.s64 	%rd175, %rd158, %rd174;
	st.global.f32 	[%rd175], %f257;
$L__BB2_17:
	ret;

}
	// .globl	_Z14MatMulDownLeftPfS_S_iiiii
.visible .entry _Z14MatMulDownLeftPfS_S_iiiii(
	.param .u64 .ptr .align 1 _Z14MatMulDownLeftPfS_S_iiiii_param_0,
	.param .u64 .ptr .align 1 _Z14MatMulDownLeftPfS_S_iiiii_param_1,
	.param .u64 .ptr .align 1 _Z14MatMulDownLeftPfS_S_iiiii_param_2,
	.param .u32 _Z14MatMulDownLeftPfS_S_iiiii_param_3,
	.param .u32 _Z14MatMulDownLeftPfS_S_iiiii_param_4,
	.param .u32 _Z14MatMulDownLeftPfS_S_iiiii_param_5,
	.param .u32 _Z14MatMulDownLeftPfS_S_iiiii_param_6,
	.param .u32 _Z14MatMulDownLeftPfS_S_iiiii_param_7
)
{
	.reg .pred 	%p<17>;
	.reg .b32 	%r<196>;
	.reg .b32 	%f<455>;
	.reg .b64 	%rd<163>;

	ld.param.u32 	%r74, [_Z14MatMulDownLeftPfS_S_iiiii_param_4];
	ld.param.u32 	%r75, [_Z14MatMulDownLeftPfS_S_iiiii_param_5];
	ld.param.u32 	%r73, [_Z14MatMulDownLeftPfS_S_iiiii_param_7];
	mov.u32 	%r77, %ctaid.x;
	mov.u32 	%r78, %ntid.x;
	mov.u32 	%r79, %tid.x;
	mad.lo.s32 	%r80, %r77, %r78, %r79;
	mov.u32 	%r81, %ctaid.y;
	mov.u32 	%r82, %ntid.y;
	mov.u32 	%r83, %tid.y;
	mad.lo.s32 	%r84, %r81, %r82, %r83;
	shl.b32 	%r85, %r80, 2;
	add.s32 	%r86, %r84, %r73;
	add.s32 	%r88, %r85, 4;
	setp.gt.s32 	%p1, %r88, %r74;
	setp.ge.s32 	%p2, %r86, %r75;
	or.pred  	%p3, %p1, %p2;
	@%p3 bra 	$L__BB3_20;
	ld.param.u32 	%r153, [_Z14MatMulDownLeftPfS_S_iiiii_param_3];
	setp.lt.s32 	%p4, %r153, 4;
	mov.f32 	%f454, 0f00000000;
	mov.b32 	%r193, 0;
	mov.f32 	%f453, %f454;
	mov.f32 	%f452, %f454;
	mov.f32 	%f451, %f454;
	mov.f32 	%f395, %f454;
	mov.f32 	%f396, %f454;
	mov.f32 	%f397, %f454;
	mov.f32 	%f398, %f454;
	mov.f32 	%f399, %f454;
	mov.f32 	%f400, %f454;
	mov.f32 	%f401, %f454;
	mov.f32 	%f402, %f454;
	mov.f32 	%f403, %f454;
	mov.f32 	%f404, %f454;
	mov.f32 	%f405, %f454;
	mov.f32 	%f406, %f454;
	@%p4 bra 	$L__BB3_7;
	ld.param.u32 	%r154, [_Z14MatMulDownLeftPfS_S_iiiii_param_3];
	add.s32 	%r1, %r154, -4;
	setp.lt.u32 	%p5, %r1, 4;
	mov.b32 	%r178, 0;
	mov.f32 	%f406, 0f00000000;
	mov.f32 	%f405, %f406;
	mov.f32 	%f404, %f406;
	mov.f32 	%f403, %f406;
	mov.f32 	%f402, %f406;
	mov.f32 	%f401, %f406;
	mov.f32 	%f400, %f406;
	mov.f32 	%f399, %f406;
	mov.f32 	%f398, %f406;
	mov.f32 	%f397, %f406;
	mov.f32 	%f396, %f406;
	mov.f32 	%f395, %f406;
	mov.f32 	%f451, %f406;
	mov.f32 	%f452, %f406;
	mov.f32 	%f453, %f406;
	mov.f32 	%f454, %f406;
	@%p5 bra 	$L__BB3_5;
	ld.param.u32 	%r177, [_Z14MatMulDownLeftPfS_S_iiiii_param_6];
	shr.u32 	%r92, %r1, 2;
	add.s32 	%r93, %r92, 1;
	mul.lo.s32 	%r182, %r177, 5;
	mul.lo.s32 	%r181, %r177, 6;
	mul.lo.s32 	%r180, %r177, 7;
	shl.b32 	%r179, %r177, 2;
	shl.b32 	%r176, %r177, 1;
	mul.lo.s32 	%r175, %r177, 3;
	and.b32  	%r94, %r93, 2147483646;
	neg.s32 	%r173, %r94;
	mov.f32 	%f406, 0f00000000;
	mov.b32 	%r174, 0;
	mov.u32 	%r178, %r174;
$L__BB3_4:
	ld.param.u32 	%r168, [_Z14MatMulDownLeftPfS_S_iiiii_param_7];
	ld.param.u32 	%r159, [_Z14MatMulDownLeftPfS_S_iiiii_param_6];
	ld.param.u64 	%rd159, [_Z14MatMulDownLeftPfS_S_iiiii_param_1];
	ld.param.u64 	%rd156, [_Z14MatMulDownLeftPfS_S_iiiii_param_0];
	cvt.u64.u32 	%rd8, %r178;
	mov.u32 	%r95, %ctaid.y;
	mov.u32 	%r96, %ntid.y;
	mov.u32 	%r97, %tid.y;
	mad.lo.s32 	%r98, %r95, %r96, %r97;
	add.s32 	%r99, %r98, %r168;
	mul.lo.s32 	%r100, %r99, %r159;
	cvt.s64.s32 	%rd9, %r100;
	add.s64 	%rd10, %rd8, %rd9;
	cvta.to.global.u64 	%rd11, %rd156;
	shl.b64 	%rd12, %rd10, 2;
	add.s64 	%rd13, %rd11, %rd12;
	ld.global.v4.f32 	{%f149, %f150, %f151, %f152}, [%rd13];
	cvt.s64.s32 	%rd14, %r174;
	mov.u32 	%r101, %ctaid.x;
	mov.u32 	%r102, %ntid.x;
	mov.u32 	%r103, %tid.x;
	mad.lo.s32 	%r104, %r101, %r102, %r103;
	shl.b32 	%r105, %r104, 2;
	cvt.s64.s32 	%rd15, %r105;
	add.s64 	%rd16, %rd14, %rd15;
	cvta.to.global.u64 	%rd17, %rd159;
	shl.b64 	%rd18, %rd16, 2;
	add.s64 	%rd19, %rd17, %rd18;
	ld.global.v4.f32 	{%f153, %f154, %f155, %f156}, [%rd19];
	cvt.s64.s32 	%rd20, %r177;
	add.s64 	%rd21, %rd20, %rd15;
	shl.b64 	%rd22, %rd21, 2;
	add.s64 	%rd23, %rd17, %rd22;
	ld.global.v4.f32 	{%f157, %f158, %f159, %f160}, [%rd23];
	cvt.s64.s32 	%rd24, %r176;
	add.s64 	%rd25, %rd24, %rd15;
	shl.b64 	%rd26, %rd25, 2;
	add.s64 	%rd27, %rd17, %rd26;
	ld.global.v4.f32 	{%f161, %f162, %f163, %f164}, [%rd27];
	cvt.s64.s32 	%rd28, %r175;
	add.s64 	%rd29, %rd28, %rd15;
	shl.b64 	%rd30, %rd29, 2;
	add.s64 	%rd31, %rd17, %rd30;
	ld.global.v4.f32 	{%f165, %f166, %f167, %f168}, [%rd31];
	fma.rn.f32 	%f169, %f149, %f153, %f451;
	fma.rn.f32 	%f170, %f149, %f154, %f452;
	fma.rn.f32 	%f171, %f149, %f155, %f453;
	fma.rn.f32 	%f172, %f149, %f156, %f454;
	fma.rn.f32 	%f173, %f150, %f157, %f406;
	fma.rn.f32 	%f174, %f150, %f158, %f405;
	fma.rn.f32 	%f175, %f150, %f159, %f404;
	fma.rn.f32 	%f176, %f150, %f160, %f403;
	fma.rn.f32 	%f177, %f151, %f161, %f402;
	fma.rn.f32 	%f178, %f151, %f162, %f401;
	fma.rn.f32 	%f179, %f151, %f163, %f400;
	fma.rn.f32 	%f180, %f151, %f164, %f399;
	fma.rn.f32 	%f181, %f152, %f165, %f398;
	fma.rn.f32 	%f182, %f152, %f166, %f397;
	fma.rn.f32 	%f183, %f152, %f167, %f396;
	fma.rn.f32 	%f184, %f152, %f168, %f395;
	ld.global.v4.f32 	{%f185, %f186, %f187, %f188}, [%rd13+16];
	cvt.s64.s32 	%rd32, %r179;
	add.s64 	%rd33, %rd32, %rd15;
	shl.b64 	%rd34, %rd33, 2;
	add.s64 	%rd35, %rd17, %rd34;
	ld.global.v4.f32 	{%f189, %f190, %f191, %f192}, [%rd35];
	cvt.s64.s32 	%rd36, %r182;
	add.s64 	%rd37, %rd36, %rd15;
	shl.b64 	%rd38, %rd37, 2;
	add.s64 	%rd39, %rd17, %rd38;
	ld.global.v4.f32 	{%f193, %f194, %f195, %f196}, [%rd39];
	cvt.s64.s32 	%rd40, %r181;
	add.s64 	%rd41, %rd40, %rd15;
	shl.b64 	%rd42, %rd41, 2;
	add.s64 	%rd43, %rd17, %rd42;
	ld.global.v4.f32 	{%f197, %f198, %f199, %f200}, [%rd43];
	cvt.s64.s32 	%rd44, %r180;
	add.s64 	%rd45, %rd44, %rd15;
	shl.b64 	%rd46, %rd45, 2;
	add.s64 	%rd47, %rd17, %rd46;
	ld.global.v4.f32 	{%f201, %f202, %f203, %f204}, [%rd47];
	fma.rn.f32 	%f451, %f185, %f189, %f169;
	fma.rn.f32 	%f452, %f185, %f190, %f170;
	fma.rn.f32 	%f453, %f185, %f191, %f171;
	fma.rn.f32 	%f454, %f185, %f192, %f172;
	fma.rn.f32 	%f406, %f186, %f193, %f173;
	fma.rn.f32 	%f405, %f186, %f194, %f174;
	fma.rn.f32 	%f404, %f186, %f195, %f175;
	fma.rn.f32 	%f403, %f186, %f196, %f176;
	fma.rn.f32 	%f402, %f187, %f197, %f177;
	fma.rn.f32 	%f401, %f187, %f198, %f178;
	fma.rn.f32 	%f400, %f187, %f199, %f179;
	fma.rn.f32 	%f399, %f187, %f200, %f180;
	fma.rn.f32 	%f398, %f188, %f201, %f181;
	fma.rn.f32 	%f397, %f188, %f202, %f182;
	fma.rn.f32 	%f396, %f188, %f203, %f183;
	fma.rn.f32 	%f395, %f188, %f204, %f184;
	shl.b32 	%r106, %r159, 3;
	add.s32 	%r182, %r182, %r106;
	add.s32 	%r181, %r181, %r106;
	add.s32 	%r180, %r180, %r106;
	add.s32 	%r179, %r179, %r106;
	add.s32 	%r178, %r178, 8;
	add.s32 	%r177, %r177, %r106;
	add.s32 	%r176, %r176, %r106;
	add.s32 	%r175, %r175, %r106;
	add.s32 	%r174, %r174, %r106;
	add.s32 	%r173, %r173, 2;
	setp.eq.s32 	%p6, %r173, 0;
	@%p6 bra 	$L__BB3_5;
	bra.uni 	$L__BB3_4;
$L__BB3_5:
	ld.param.u32 	%r155, [_Z14MatMulDownLeftPfS_S_iiiii_param_3];
	add.s32 	%r107, %r155, -4;
	and.b32  	%r108, %r107, -4;
	add.s32 	%r193, %r108, 4;
	and.b32  	%r109, %r107, 4;
	setp.ne.s32 	%p7, %r109, 0;
	@%p7 bra 	$L__BB3_7;
	ld.param.u32 	%r169, [_Z14MatMulDownLeftPfS_S_iiiii_param_7];
	ld.param.u32 	%r160, [_Z14MatMulDownLeftPfS_S_iiiii_param_6];
	ld.param.u64 	%rd160, [_Z14MatMulDownLeftPfS_S_iiiii_param_1];
	ld.param.u64 	%rd157, [_Z14MatMulDownLeftPfS_S_iiiii_param_0];
	cvt.u64.u32 	%rd48, %r178;
	mov.u32 	%r110, %ctaid.y;
	mov.u32 	%r111, %ntid.y;
	mov.u32 	%r112, %tid.y;
	mad.lo.s32 	%r113, %r110, %r111, %r112;
	add.s32 	%r114, %r113, %r169;
	mul.lo.s32 	%r115, %r114, %r160;
	cvt.s64.s32 	%rd49, %r115;
	add.s64 	%rd50, %rd48, %rd49;
	cvta.to.global.u64 	%rd51, %rd157;
	shl.b64 	%rd52, %rd50, 2;
	add.s64 	%rd53, %rd51, %rd52;
	ld.global.v4.f32 	{%f205, %f206, %f207, %f208}, [%rd53];
	mul.lo.s32 	%r116, %r178, %r160;
	cvt.s64.s32 	%rd54, %r116;
	mov.u32 	%r117, %ctaid.x;
	mov.u32 	%r118, %ntid.x;
	mov.u32 	%r119, %tid.x;
	mad.lo.s32 	%r120, %r117, %r118, %r119;
	shl.b32 	%r121, %r120, 2;
	cvt.s64.s32 	%rd55, %r121;
	add.s64 	%rd56, %rd54, %rd55;
	cvta.to.global.u64 	%rd57, %rd160;
	shl.b64 	%rd58, %rd56, 2;
	add.s64 	%rd59, %rd57, %rd58;
	ld.global.v4.f32 	{%f209, %f210, %f211, %f212}, [%rd59];
	add.s32 	%r122, %r116, %r160;
	cvt.s64.s32 	%rd60, %r122;
	add.s64 	%rd61, %rd60, %rd55;
	shl.b64 	%rd62, %rd61, 2;
	add.s64 	%rd63, %rd57, %rd62;
	ld.global.v4.f32 	{%f213, %f214, %f215, %f216}, [%rd63];
	add.s32 	%r123, %r122, %r160;
	cvt.s64.s32 	%rd64, %r123;
	add.s64 	%rd65, %rd64, %rd55;
	shl.b64 	%rd66, %rd65, 2;
	add.s64 	%rd67, %rd57, %rd66;
	ld.global.v4.f32 	{%f217, %f218, %f219, %f220}, [%rd67];
	add.s32 	%r124, %r123, %r160;
	cvt.s64.s32 	%rd68, %r124;
	add.s64 	%rd69, %rd68, %rd55;
	shl.b64 	%rd70, %rd69, 2;
	add.s64 	%rd71, %rd57, %rd70;
	ld.global.v4.f32 	{%f221, %f222, %f223, %f224}, [%rd71];
	fma.rn.f32 	%f451, %f205, %f209, %f451;
	fma.rn.f32 	%f452, %f205, %f210, %f452;
	fma.rn.f32 	%f453, %f205, %f211, %f453;
	fma.rn.f32 	%f454, %f205, %f212, %f454;
	fma.rn.f32 	%f406, %f206, %f213, %f406;
	fma.rn.f32 	%f405, %f206, %f214, %f405;
	fma.rn.f32 	%f404, %f206, %f215, %f404;
	fma.rn.f32 	%f403, %f206, %f216, %f403;
	fma.rn.f32 	%f402, %f207, %f217, %f402;
	fma.rn.f32 	%f401, %f207, %f218, %f401;
	fma.rn.f32 	%f400, %f207, %f219, %f400;
	fma.rn.f32 	%f399, %f207, %f220, %f399;
	fma.rn.f32 	%f398, %f208, %f221, %f398;
	fma.rn.f32 	%f397, %f208, %f222, %f397;
	fma.rn.f32 	%f396, %f208, %f223, %f396;
	fma.rn.f32 	%f395, %f208, %f224, %f395;
$L__BB3_7:
	ld.param.u32 	%r170, [_Z14MatMulDownLeftPfS_S_iiiii_param_7];
	ld.param.u32 	%r156, [_Z14MatMulDownLeftPfS_S_iiiii_param_3];
	mov.u32 	%r125, %ctaid.y;
	mov.u32 	%r126, %ntid.y;
	mov.u32 	%r127, %tid.y;
	mad.lo.s32 	%r128, %r125, %r126, %r127;
	add.s32 	%r12, %r128, %r170;
	mov.u32 	%r129, %ctaid.x;
	mov.u32 	%r130, %ntid.x;
	mov.u32 	%r131, %tid.x;
	mad.lo.s32 	%r132, %r129, %r130, %r131;
	shl.b32 	%r13, %r132, 2;
	setp.ge.s32 	%p8, %r193, %r156;
	@%p8 bra 	$L__BB3_19;
	ld.param.u32 	%r157, [_Z14MatMulDownLeftPfS_S_iiiii_param_3];
	ld.param.u64 	%rd161, [_Z14MatMulDownLeftPfS_S_iiiii_param_1];
	ld.param.u64 	%rd158, [_Z14MatMulDownLeftPfS_S_iiiii_param_0];
	cvta.to.global.u64 	%rd1, %rd158;
	cvta.to.global.u64 	%rd2, %rd161;
	sub.s32 	%r14, %r157, %r193;
	sub.s32 	%r133, %r193, %r157;
	setp.gt.u32 	%p9, %r133, -8;
	@%p9 bra 	$L__BB3_11;
	ld.param.u32 	%r161, [_Z14MatMulDownLeftPfS_S_iiiii_param_6];
	mul.lo.s32 	%r184, %r193, %r161;
	add.s32 	%r191, %r184, %r161;
	add.s32 	%r134, %r193, 2;
	mul.lo.s32 	%r190, %r161, %r134;
	add.s32 	%r135, %r193, 3;
	mul.lo.s32 	%r189, %r161, %r135;
	add.s32 	%r136, %r193, 4;
	mul.lo.s32 	%r188, %r161, %r136;
	add.s32 	%r137, %r193, 5;
	mul.lo.s32 	%r187, %r161, %r137;
	add.s32 	%r138, %r193, 6;
	mul.lo.s32 	%r186, %r161, %r138;
	add.s32 	%r139, %r193, 7;
	mul.lo.s32 	%r185, %r161, %r139;
	and.b32  	%r140, %r14, -8;
	neg.s32 	%r183, %r140;
	cvt.s64.s32 	%rd78, %r13;
$L__BB3_10:
	.pragma "nounroll";
	ld.param.u32 	%r162, [_Z14MatMulDownLeftPfS_S_iiiii_param_6];
	cvt.u64.u32 	%rd72, %r193;
	mul.lo.s32 	%r141, %r12, %r162;
	cvt.s64.s32 	%rd73, %r141;
	add.s64 	%rd74, %rd72, %rd73;
	shl.b64 	%rd75, %rd74, 2;
	add.s64 	%rd76, %rd1, %rd75;
	ld.global.f32 	%f226, [%rd76];
	cvt.s64.s32 	%rd77, %r184;
	add.s64 	%rd79, %rd77, %rd78;
	shl.b64 	%rd80, %rd79, 2;
	add.s64 	%rd81, %rd2, %rd80;
	ld.global.v4.f32 	{%f227, %f228, %f229, %f230}, [%rd81];
	fma.rn.f32 	%f231, %f226, %f227, %f451;
	fma.rn.f32 	%f232, %f226, %f228, %f452;
	fma.rn.f32 	%f233, %f226, %f229, %f453;
	fma.rn.f32 	%f234, %f226, %f230, %f454;
	ld.global.f32 	%f235, [%rd76+4];
	cvt.s64.s32 	%rd82, %r191;
	add.s64 	%rd83, %rd82, %rd78;
	shl.b64 	%rd84, %rd83, 2;
	add.s64 	%rd85, %rd2, %rd84;
	ld.global.v4.f32 	{%f236, %f237, %f238, %f239}, [%rd85];
	fma.rn.f32 	%f240, %f235, %f236, %f231;
	fma.rn.f32 	%f241, %f235, %f237, %f232;
	fma.rn.f32 	%f242, %f235, %f238, %f233;
	fma.rn.f32 	%f243, %f235, %f239, %f234;
	ld.global.f32 	%f244, [%rd76+8];
	cvt.s64.s32 	%rd86, %r190;
	add.s64 	%rd87, %rd86, %rd78;
	shl.b64 	%rd88, %rd87, 2;
	add.s64 	%rd89, %rd2, %rd88;
	ld.global.v4.f32 	{%f245, %f246, %f247, %f248}, [%rd89];
	fma.rn.f32 	%f249, %f244, %f245, %f240;
	fma.rn.f32 	%f250, %f244, %f246, %f241;
	fma.rn.f32 	%f251, %f244, %f247, %f242;
	fma.rn.f32 	%f252, %f244, %f248, %f243;
	ld.global.f32 	%f253, [%rd76+12];
	cvt.s64.s32 	%rd90, %r189;
	add.s64 	%rd91, %rd90, %rd78;
	shl.b64 	%rd92, %rd91, 2;
	add.s64 	%rd93, %rd2, %rd92;
	ld.global.v4.f32 	{%f254, %f255, %f256, %f257}, [%rd93];
	fma.rn.f32 	%f258, %f253, %f254, %f249;
	fma.rn.f32 	%f259, %f253, %f255, %f250;
	fma.rn.f32 	%f260, %f253, %f256, %f251;
	fma.rn.f32 	%f261, %f253, %f257, %f252;
	ld.global.f32 	%f262, [%rd76+16];
	cvt.s64.s32 	%rd94, %r188;
	add.s64 	%rd95, %rd94, %rd78;
	shl.b64 	%rd96, %rd95, 2;
	add.s64 	%rd97, %rd2, %rd96;
	ld.global.v4.f32 	{%f263, %f264, %f265, %f266}, [%rd97];
	fma.rn.f32 	%f267, %f262, %f263, %f258;
	fma.rn.f32 	%f268, %f262, %f264, %f259;
	fma.rn.f32 	%f269, %f262, %f265, %f260;
	fma.rn.f32 	%f270, %f262, %f266, %f261;
	ld.global.f32 	%f271, [%rd76+20];
	cvt.s64.s32 	%rd98, %r187;
	add.s64 	%rd99, %rd98, %rd78;
	shl.b64 	%rd100, %rd99, 2;
	add.s64 	%rd101, %rd2, %rd100;
	ld.global.v4.f32 	{%f272, %f273, %f274, %f275}, [%rd101];
	fma.rn.f32 	%f276, %f271, %f272, %f267;
	fma.rn.f32 	%f277, %f271, %f273, %f268;
	fma.rn.f32 	%f278, %f271, %f274, %f269;
	fma.rn.f32 	%f279, %f271, %f275, %f270;
	ld.global.f32 	%f280, [%rd76+24];
	cvt.s64.s32 	%rd102, %r186;
	add.s64 	%rd103, %rd102, %rd78;
	shl.b64 	%rd104, %rd103, 2;
	add.s64 	%rd105, %rd2, %rd104;
	ld.global.v4.f32 	{%f281, %f282, %f283, %f284}, [%rd105];
	fma.rn.f32 	%f285, %f280, %f281, %f276;
	fma.rn.f32 	%f286, %f280, %f282, %f277;
	fma.rn.f32 	%f287, %f280, %f283, %f278;
	fma.rn.f32 	%f288, %f280, %f284, %f279;
	ld.global.f32 	%f289, [%rd76+28];
	cvt.s64.s32 	%rd106, %r185;
	add.s64 	%rd107, %rd106, %rd78;
	shl.b64 	%rd108, %rd107, 2;
	add.s64 	%rd109, %rd2, %rd108;
	ld.global.v4.f32 	{%f290, %f291, %f292, %f293}, [%rd109];
	fma.rn.f32 	%f451, %f289, %f290, %f285;
	fma.rn.f32 	%f452, %f289, %f291, %f286;
	fma.rn.f32 	%f453, %f289, %f292, %f287;
	fma.rn.f32 	%f454, %f289, %f293, %f288;
	add.s32 	%r193, %r193, 8;
	shl.b32 	%r142, %r162, 3;
	add.s32 	%r191, %r191, %r142;
	add.s32 	%r190, %r190, %r142;
	add.s32 	%r189, %r189, %r142;
	add.s32 	%r188, %r188, %r142;
	add.s32 	%r187, %r187, %r142;
	add.s32 	%r186, %r186, %r142;
	add.s32 	%r185, %r185, %r142;
	add.s32 	%r184, %r184, %r142;
	add.s32 	%r183, %r183, 8;
	setp.ne.s32 	%p10, %r183, 0;
	@%p10 bra 	$L__BB3_10;
$L__BB3_11:
	and.b32  	%r65, %r14, 7;
	setp.eq.s32 	%p11, %r65, 0;
	@%p11 bra 	$L__BB3_19;
	ld.param.u32 	%r163, [_Z14MatMulDownLeftPfS_S_iiiii_param_6];
	mul.lo.s32 	%r143, %r12, %r163;
	cvt.s64.s32 	%rd3, %r143;
	cvt.s64.s32 	%rd4, %r13;
	and.b32  	%r66, %r14, 3;
	setp.lt.u32 	%p12, %r65, 4;
	@%p12 bra 	$L__BB3_14;
	ld.param.u32 	%r164, [_Z14MatMulDownLeftPfS_S_iiiii_param_6];
	cvt.u64.u32 	%rd110, %r193;
	add.s64 	%rd111, %rd110, %rd3;
	shl.b64 	%rd112, %rd111, 2;
	add.s64 	%rd113, %rd1, %rd112;
	ld.global.f32 	%f295, [%rd113];
	mul.lo.s32 	%r144, %r193, %r164;
	cvt.s64.s32 	%rd114, %r144;
	add.s64 	%rd115, %rd114, %rd4;
	shl.b64 	%rd116, %rd115, 2;
	add.s64 	%rd117, %rd2, %rd116;
	ld.global.v4.f32 	{%f296, %f297, %f298, %f299}, [%rd117];
	fma.rn.f32 	%f300, %f295, %f296, %f451;
	fma.rn.f32 	%f301, %f295, %f297, %f452;
	fma.rn.f32 	%f302, %f295, %f298, %f453;
	fma.rn.f32 	%f303, %f295, %f299, %f454;
	ld.global.f32 	%f304, [%rd113+4];
	add.s32 	%r145, %r144, %r164;
	cvt.s64.s32 	%rd118, %r145;
	add.s64 	%rd119, %rd118, %rd4;
	shl.b64 	%rd120, %rd119, 2;
	add.s64 	%rd121, %rd2, %rd120;
	ld.global.v4.f32 	{%f305, %f306, %f307, %f308}, [%rd121];
	fma.rn.f32 	%f309, %f304, %f305, %f300;
	fma.rn.f32 	%f310, %f304, %f306, %f301;
	fma.rn.f32 	%f311, %f304, %f307, %f302;
	fma.rn.f32 	%f312, %f304, %f308, %f303;
	ld.global.f32 	%f313, [%rd113+8];
	add.s32 	%r146, %r145, %r164;
	cvt.s64.s32 	%rd122, %r146;
	add.s64 	%rd123, %rd122, %rd4;
	shl.b64 	%rd124, %rd123, 2;
	add.s64 	%rd125, %rd2, %rd124;
	ld.global.v4.f32 	{%f314, %f315, %f316, %f317}, [%rd125];
	fma.rn.f32 	%f318, %f313, %f314, %f309;
	fma.rn.f32 	%f319, %f313, %f315, %f310;
	fma.rn.f32 	%f320, %f313, %f316, %f311;
	fma.rn.f32 	%f321, %f313, %f317, %f312;
	ld.global.f32 	%f322, [%rd113+12];
	add.s32 	%r147, %r146, %r164;
	cvt.s64.s32 	%rd126, %r147;
	add.s64 	%rd127, %rd126, %rd4;
	shl.b64 	%rd128, %rd127, 2;
	add.s64 	%rd129, %rd2, %rd128;
	ld.global.v4.f32 	{%f323, %f324, %f325, %f326}, [%rd129];
	fma.rn.f32 	%f451, %f322, %f323, %f318;
	fma.rn.f32 	%f452, %f322, %f324, %f319;
	fma.rn.f32 	%f453, %f322, %f325, %f320;
	fma.rn.f32 	%f454, %f322, %f326, %f321;
	add.s32 	%r193, %r193, 4;
$L__BB3_14:
	setp.eq.s32 	%p13, %r66, 0;
	@%p13 bra 	$L__BB3_19;
	setp.eq.s32 	%p14, %r66, 1;
	@%p14 bra 	$L__BB3_17;
	ld.param.u32 	%r165, [_Z14MatMulDownLeftPfS_S_iiiii_param_6];
	cvt.u64.u32 	%rd130, %r193;
	add.s64 	%rd131, %rd130, %rd3;
	shl.b64 	%rd132, %rd131, 2;
	add.s64 	%rd133, %rd1, %rd132;
	ld.global.f32 	%f328, [%rd133];
	mul.lo.s32 	%r148, %r193, %r165;
	cvt.s64.s32 	%rd134, %r148;
	add.s64 	%rd135, %rd134, %rd4;
	shl.b64 	%rd136, %rd135, 2;
	add.s64 	%rd137, %rd2, %rd136;
	ld.global.v4.f32 	{%f329, %f330, %f331, %f332}, [%rd137];
	fma.rn.f32 	%f333, %f328, %f329, %f451;
	fma.rn.f32 	%f334, %f328, %f330, %f452;
	fma.rn.f32 	%f335, %f328, %f331, %f453;
	fma.rn.f32 	%f336, %f328, %f332, %f454;
	ld.global.f32 	%f337, [%rd133+4];
	add.s32 	%r149, %r148, %r165;
	cvt.s64.s32 	%rd138, %r149;
	add.s64 	%rd139, %rd138, %rd4;
	shl.b64 	%rd140, %rd139, 2;
	add.s64 	%rd141, %rd2, %rd140;
	ld.global.v4.f32 	{%f338, %f339, %f340, %f341}, [%rd141];
	fma.rn.f32 	%f451, %f337, %f338, %f333;
	fma.rn.f32 	%f452, %f337, %f339, %f334;
	fma.rn.f32 	%f453, %f337, %f340, %f335;
	fma.rn.f32 	%f454, %f337, %f341, %f336;
	add.s32 	%r193, %r193, 2;
$L__BB3_17:
	and.b32  	%r150, %r14, 1;
	setp.eq.b32 	%p15, %r150, 1;
	not.pred 	%p16, %p15;
	@%p16 bra 	$L__BB3_19;
	ld.param.u32 	%r166, [_Z14MatMulDownLeftPfS_S_iiiii_param_6];
	cvt.u64.u32 	%rd142, %r193;
	add.s64 	%rd143, %rd142, %rd3;
	shl.b64 	%rd144, %rd143, 2;
	add.s64 	%rd145, %rd1, %rd144;
	ld.global.f32 	%f342, [%rd145];
	mul.lo.s32 	%r151, %r193, %r166;
	cvt.s64.s32 	%rd146, %r151;
	add.s64 	%rd147, %rd146, %rd4;
	shl.b64 	%rd148, %rd147, 2;
	add.s64 	%rd149, %rd2, %rd148;
	ld.global.v4.f32 	{%f343, %f344, %f345, %f346}, [%rd149];
	fma.rn.f32 	%f451, %f342, %f343, %f451;
	fma.rn.f32 	%f452, %f342, %f344, %f452;
	fma.rn.f32 	%f453, %f342, %f345, %f453;
	fma.rn.f32 	%f454, %f342, %f346, %f454;
$L__BB3_19:
	ld.param.u32 	%r167, [_Z14MatMulDownLeftPfS_S_iiiii_param_6];
	ld.param.u64 	%rd162, [_Z14MatMulDownLeftPfS_S_iiiii_param_2];
	add.f32 	%f347, %f406, %f451;
	add.f32 	%f348, %f405, %f452;
	add.f32 	%f349, %f404, %f453;
	add.f32 	%f350, %f403, %f454;
	add.f32 	%f351, %f402, %f398;
	add.f32 	%f352, %f401, %f397;
	add.f32 	%f353, %f400, %f396;
	add.f32 	%f354, %f399, %f395;
	add.f32 	%f355, %f351, %f347;
	add.f32 	%f356, %f352, %f348;
	add.f32 	%f357, %f353, %f349;
	add.f32 	%f358, %f354, %f350;
	mul.lo.s32 	%r152, %r12, %r167;
	cvt.s64.s32 	%rd150, %r152;
	cvt.s64.s32 	%rd151, %r13;
	add.s64 	%rd152, %rd150, %rd151;
	cvta.to.global.u64 	%rd153, %rd162;
	shl.b64 	%rd154, %rd152, 2;
	add.s64 	%rd155, %rd153, %rd154;
	st.global.v4.f32 	[%rd155], {%f355, %f356, %f357, %f358};
$L__BB3_20:
	ret;

}
	// .globl	_Z15MatMulDownRightPfS_S_iiiiii
.visible .entry _Z15MatMulDownRightPfS_S_iiiiii(
	.param .u64 .ptr .align 1 _Z15MatMulDownRightPfS_S_iiiiii_param_0,
	.param .u64 .ptr .align 1 _Z15MatMulDownRightPfS_S_iiiiii_param_1,
	.param .u64 .ptr .align 1 _Z15MatMulDownRightPfS_S_iiiiii_param_2,
	.param .u32 _Z15MatMulDownRightPfS_S_iiiiii_param_3,
	.param .u32 _Z15MatMulDownRightPfS_S_iiiiii_param_4,
	.param .u32 _Z15MatMulDownRightPfS_S_iiiiii_param_5,
	.param .u32 _Z15MatMulDownRightPfS_S_iiiiii_param_6,
	.param .u32 _Z15MatMulDownRightPfS_S_iiiiii_param_7,
	.param .u32 _Z15MatMulDownRightPfS_S_iiiiii_param_8
)
{
	.reg .pred 	%p<19>;
	.reg .b32 	%r<195>;
	.reg .b32 	%f<205>;
	.reg .b64 	%rd<222>;

	ld.param.u64 	%rd8, [_Z15MatMulDownRightPfS_S_iiiiii_param_0];
	ld.param.u64 	%rd9, [_Z15MatMulDownRightPfS_S_iiiiii_param_1];
	ld.param.u32 	%r102, [_Z15MatMulDownRightPfS_S_iiiiii_param_3];
	ld.param.u32 	%r104, [_Z15MatMulDownRightPfS_S_iiiiii_param_4];
	ld.param.u32 	%r105, [_Z15MatMulDownRightPfS_S_iiiiii_param_5];
	ld.param.u32 	%r103, [_Z15MatMulDownRightPfS_S_iiiiii_param_6];
	ld.param.u32 	%r107, [_Z15MatMulDownRightPfS_S_iiiiii_param_7];
	ld.param.u32 	%r108, [_Z15MatMulDownRightPfS_S_iiiiii_param_8];
	cvta.to.global.u64 	%rd1, %rd9;
	cvta.to.global.u64 	%rd2, %rd8;
	mov.u32 	%r109, %ctaid.x;
	mov.u32 	%r110, %ntid.x;
	mov.u32 	%r111, %tid.x;
	mad.lo.s32 	%r112, %r109, %r110, %r111;
	mov.u32 	%r113, %ctaid.y;
	mov.u32 	%r114, %ntid.y;
	mov.u32 	%r115, %tid.y;
	mad.lo.s32 	%r116, %r113, %r114, %r115;
	add.s32 	%r1, %r112, %r108;
	add.s32 	%r117, %r116, %r107;
	setp.ge.s32 	%p1, %r1, %r104;
	setp.ge.s32 	%p2, %r117, %r105;
	or.pred  	%p3, %p1, %p2;
	@%p3 bra 	$L__BB4_24;
	setp.lt.s32 	%p4, %r102, 4;
	mov.b32 	%r192, 0;
	mov.f32 	%f204, 0f00000000;
	mov.f32 	%f190, %f204;
	mov.f32 	%f191, %f204;
	mov.f32 	%f192, %f204;
	@%p4 bra 	$L__BB4_11;
	mul.lo.s32 	%r121, %r117, %r103;
	cvt.s64.s32 	%rd3, %r121;
	add.s32 	%r3, %r102, -4;
	shr.u32 	%r122, %r3, 2;
	add.s32 	%r4, %r122, 1;
	setp.lt.u32 	%p5, %r3, 12;
	mov.f32 	%f192, 0f00000000;
	mov.b32 	%r162, 0;
	mov.b32 	%r160, 4;
	mov.f32 	%f191, %f192;
	mov.f32 	%f190, %f192;
	mov.f32 	%f204, %f192;
	@%p5 bra 	$L__BB4_6;
	shl.b32 	%r5, %r103, 4;
	shl.b32 	%r179, %r103, 1;
	mul.lo.s32 	%r178, %r103, 3;
	mul.lo.s32 	%r176, %r103, 5;
	mul.lo.s32 	%r175, %r103, 6;
	mul.lo.s32 	%r174, %r103, 7;
	shl.b32 	%r173, %r103, 3;
	mul.lo.s32 	%r172, %r103, 9;
	mul.lo.s32 	%r171, %r103, 10;
	mul.lo.s32 	%r170, %r103, 11;
	mul.lo.s32 	%r169, %r103, 12;
	mul.lo.s32 	%r168, %r103, 13;
	mul.lo.s32 	%r167, %r103, 14;
	mul.lo.s32 	%r166, %r103, 15;
	shl.b32 	%r165, %r103, 2;
	and.b32  	%r124, %r4, 2147483644;
	neg.s32 	%r164, %r124;
	mov.f32 	%f192, 0f00000000;
	mov.b32 	%r177, 0;
	cvt.s64.s32 	%rd15, %r1;
	mov.u32 	%r180, %r103;
	mov.u32 	%r162, %r177;
$L__BB4_4:
	.pragma "nounroll";
	cvt.u64.u32 	%rd10, %r162;
	add.s64 	%rd11, %rd10, %rd3;
	shl.b64 	%rd12, %rd11, 2;
	add.s64 	%rd13, %rd2, %rd12;
	ld.global.v4.f32 	{%f53, %f54, %f55, %f56}, [%rd13];
	cvt.s64.s32 	%rd14, %r177;
	add.s64 	%rd16, %rd14, %rd15;
	shl.b64 	%rd17, %rd16, 2;
	add.s64 	%rd18, %rd1, %rd17;
	ld.global.f32 	%f57, [%rd18];
	cvt.s64.s32 	%rd19, %r180;
	add.s64 	%rd20, %rd19, %rd15;
	shl.b64 	%rd21, %rd20, 2;
	add.s64 	%rd22, %rd1, %rd21;
	ld.global.f32 	%f58, [%rd22];
	cvt.s64.s32 	%rd23, %r179;
	add.s64 	%rd24, %rd23, %rd15;
	shl.b64 	%rd25, %rd24, 2;
	add.s64 	%rd26, %rd1, %rd25;
	ld.global.f32 	%f59, [%rd26];
	cvt.s64.s32 	%rd27, %r178;
	add.s64 	%rd28, %rd27, %rd15;
	shl.b64 	%rd29, %rd28, 2;
	add.s64 	%rd30, %rd1, %rd29;
	ld.global.f32 	%f60, [%rd30];
	fma.rn.f32 	%f61, %f53, %f57, %f204;
	fma.rn.f32 	%f62, %f54, %f58, %f190;
	fma.rn.f32 	%f63, %f55, %f59, %f191;
	fma.rn.f32 	%f64, %f56, %f60, %f192;
	ld.global.v4.f32 	{%f65, %f66, %f67, %f68}, [%rd13+16];
	cvt.s64.s32 	%rd31, %r165;
	add.s64 	%rd32, %rd31, %rd15;
	shl.b64 	%rd33, %rd32, 2;
	add.s64 	%rd34, %rd1, %rd33;
	ld.global.f32 	%f69, [%rd34];
	cvt.s64.s32 	%rd35, %r176;
	add.s64 	%rd36, %rd35, %rd15;
	shl.b64 	%rd37, %rd36, 2;
	add.s64 	%rd38, %rd1, %rd37;
	ld.global.f32 	%f70, [%rd38];
	cvt.s64.s32 	%rd39, %r175;
	add.s64 	%rd40, %rd39, %rd15;
	shl.b64 	%rd41, %rd40, 2;
	add.s64 	%rd42, %rd1, %rd41;
	ld.global.f32 	%f71, [%rd42];
	cvt.s64.s32 	%rd43, %r174;
	add.s64 	%rd44, %rd43, %rd15;
	shl.b64 	%rd45, %rd44, 2;
	add.s64 	%rd46, %rd1, %rd45;
	ld.global.f32 	%f72, [%rd46];
	fma.rn.f32 	%f73, %f65, %f69, %f61;
	fma.rn.f32 	%f74, %f66, %f70, %f62;
	fma.rn.f32 	%f75, %f67, %f71, %f63;
	fma.rn.f32 	%f76, %f68, %f72, %f64;
	ld.global.v4.f32 	{%f77, %f78, %f79, %f80}, [%rd13+32];
	cvt.s64.s32 	%rd47, %r173;
	add.s64 	%rd48, %rd47, %rd15;
	shl.b64 	%rd49, %rd48, 2;
	add.s64 	%rd50, %rd1, %rd49;
	ld.global.f32 	%f81, [%rd50];
	cvt.s64.s32 	%rd51, %r172;
	add.s64 	%rd52, %rd51, %rd15;
	shl.b64 	%rd53, %rd52, 2;
	add.s64 	%rd54, %rd1, %rd53;
	ld.global.f32 	%f82, [%rd54];
	cvt.s64.s32 	%rd55, %r171;
	add.s64 	%rd56, %rd55, %rd15;
	shl.b64 	%rd57, %rd56, 2;
	add.s64 	%rd58, %rd1, %rd57;
	ld.global.f32 	%f83, [%rd58];
	cvt.s64.s32 	%rd59, %r170;
	add.s64 	%rd60, %rd59, %rd15;
	shl.b64 	%rd61, %rd60, 2;
	add.s64 	%rd62, %rd1, %rd61;
	ld.global.f32 	%f84, [%rd62];
	fma.rn.f32 	%f85, %f77, %f81, %f73;
	fma.rn.f32 	%f86, %f78, %f82, %f74;
	fma.rn.f32 	%f87, %f79, %f83, %f75;
	fma.rn.f32 	%f88, %f80, %f84, %f76;
	ld.global.v4.f32 	{%f89, %f90, %f91, %f92}, [%rd13+48];
	cvt.s64.s32 	%rd63, %r169;
	add.s64 	%rd64, %rd63, %rd15;
	shl.b64 	%rd65, %rd64, 2;
	add.s64 	%rd66, %rd1, %rd65;
	ld.global.f32 	%f93, [%rd66];
	cvt.s64.s32 	%rd67, %r168;
	add.s64 	%rd68, %rd67, %rd15;
	shl.b64 	%rd69, %rd68, 2;
	add.s64 	%rd70, %rd1, %rd69;
	ld.global.f32 	%f94, [%rd70];
	cvt.s64.s32 	%rd71, %r167;
	add.s64 	%rd72, %rd71, %rd15;
	shl.b64 	%rd73, %rd72, 2;
	add.s64 	%rd74, %rd1, %rd73;
	ld.global.f32 	%f95, [%rd74];
	cvt.s64.s32 	%rd75, %r166;
	add.s64 	%rd76, %rd75, %rd15;
	shl.b64 	%rd77, %rd76, 2;
	add.s64 	%rd78, %rd1, %rd77;
	ld.global.f32 	%f96, [%rd78];
	fma.rn.f32 	%f204, %f89, %f93, %f85;
	fma.rn.f32 	%f190, %f90, %f94, %f86;
	fma.rn.f32 	%f191, %f91, %f95, %f87;
	fma.rn.f32 	%f192, %f92, %f96, %f88;
	add.s32 	%r162, %r162, 16;
	add.s32 	%r180, %r180, %r5;
	add.s32 	%r179, %r179, %r5;
	add.s32 	%r178, %r178, %r5;
	add.s32 	%r177, %r177, %r5;
	add.s32 	%r176, %r176, %r5;
	add.s32 	%r175, %r175, %r5;
	add.s32 	%r174, %r174, %r5;
	add.s32 	%r173, %r173, %r5;
	add.s32 	%r172, %r172, %r5;
	add.s32 	%r171, %r171, %r5;
	add.s32 	%r170, %r170, %r5;
	add.s32 	%r169, %r169, %r5;
	add.s32 	%r168, %r168, %r5;
	add.s32 	%r167, %r167, %r5;
	add.s32 	%r166, %r166, %r5;
	add.s32 	%r165, %r165, %r5;
	add.s32 	%r164, %r164, 4;
	setp.eq.s32 	%p6, %r164, 0;
	@%p6 bra 	$L__BB4_5;
	bra.uni 	$L__BB4_4;
$L__BB4_5:
	add.s32 	%r160, %r162, 4;
$L__BB4_6:
	cvt.s64.s32 	%rd4, %r1;
	and.b32  	%r126, %r3, -4;
	add.s32 	%r192, %r126, 4;
	shr.u32 	%r127, %r3, 2;
	add.s32 	%r128, %r127, 1;
	and.b32  	%r125, %r128, 3;
	setp.eq.s32 	%p7, %r125, 0;
	@%p7 bra 	$L__BB4_11;
	setp.eq.s32 	%p8, %r125, 1;
	@%p8 bra 	$L__BB4_9;
	cvt.u64.u32 	%rd79, %r162;
	add.s64 	%rd80, %rd79, %rd3;
	shl.b64 	%rd81, %rd80, 2;
	add.s64 	%rd82, %rd2, %rd81;
	ld.global.v4.f32 	{%f98, %f99, %f100, %f101}, [%rd82];
	mul.lo.s32 	%r129, %r162, %r103;
	cvt.s64.s32 	%rd83, %r129;
	add.s64 	%rd84, %rd83, %rd4;
	shl.b64 	%rd85, %rd84, 2;
	add.s64 	%rd86, %rd1, %rd85;
	ld.global.f32 	%f102, [%rd86];
	add.s32 	%r130, %r129, %r103;
	cvt.s64.s32 	%rd87, %r130;
	add.s64 	%rd88, %rd87, %rd4;
	shl.b64 	%rd89, %rd88, 2;
	add.s64 	%rd90, %rd1, %rd89;
	ld.global.f32 	%f103, [%rd90];
	add.s32 	%r131, %r130, %r103;
	cvt.s64.s32 	%rd91, %r131;
	add.s64 	%rd92, %rd91, %rd4;
	shl.b64 	%rd93, %rd92, 2;
	add.s64 	%rd94, %rd1, %rd93;
	ld.global.f32 	%f104, [%rd94];
	add.s32 	%r132, %r131, %r103;
	cvt.s64.s32 	%rd95, %r132;
	add.s64 	%rd96, %rd95, %rd4;
	shl.b64 	%rd97, %rd96, 2;
	add.s64 	%rd98, %rd1, %rd97;
	ld.global.f32 	%f105, [%rd98];
	fma.rn.f32 	%f106, %f98, %f102, %f204;
	fma.rn.f32 	%f107, %f99, %f103, %f190;
	fma.rn.f32 	%f108, %f100, %f104, %f191;
	fma.rn.f32 	%f109, %f101, %f105, %f192;
	cvt.u64.u32 	%rd99, %r160;
	add.s64 	%rd100, %rd99, %rd3;
	shl.b64 	%rd101, %rd100, 2;
	add.s64 	%rd102, %rd2, %rd101;
	ld.global.v4.f32 	{%f110, %f111, %f112, %f113}, [%rd102];
	mul.lo.s32 	%r133, %r160, %r103;
	cvt.s64.s32 	%rd103, %r133;
	add.s64 	%rd104, %rd103, %rd4;
	shl.b64 	%rd105, %rd104, 2;
	add.s64 	%rd106, %rd1, %rd105;
	ld.global.f32 	%f114, [%rd106];
	add.s32 	%r134, %r133, %r103;
	cvt.s64.s32 	%rd107, %r134;
	add.s64 	%rd108, %rd107, %rd4;
	shl.b64 	%rd109, %rd108, 2;
	add.s64 	%rd110, %rd1, %rd109;
	ld.global.f32 	%f115, [%rd110];
	add.s32 	%r135, %r134, %r103;
	cvt.s64.s32 	%rd111, %r135;
	add.s64 	%rd112, %rd111, %rd4;
	shl.b64 	%rd113, %rd112, 2;
	add.s64 	%rd114, %rd1, %rd113;
	ld.global.f32 	%f116, [%rd114];
	add.s32 	%r136, %r135, %r103;
	cvt.s64.s32 	%rd115, %r136;
	add.s64 	%rd116, %rd115, %rd4;
	shl.b64 	%rd117, %rd116, 2;
	add.s64 	%rd118, %rd1, %rd117;
	ld.global.f32 	%f117, [%rd118];
	fma.rn.f32 	%f204, %f110, %f114, %f106;
	fma.rn.f32 	%f190, %f111, %f115, %f107;
	fma.rn.f32 	%f191, %f112, %f116, %f108;
	fma.rn.f32 	%f192, %f113, %f117, %f109;
	add.s32 	%r162, %r160, 4;
$L__BB4_9:
	and.b32  	%r137, %r3, 4;
	setp.ne.s32 	%p9, %r137, 0;
	@%p9 bra 	$L__BB4_11;
	cvt.u64.u32 	%rd119, %r162;
	add.s64 	%rd120, %rd119, %rd3;
	shl.b64 	%rd121, %rd120, 2;
	add.s64 	%rd122, %rd2, %rd121;
	ld.global.v4.f32 	{%f118, %f119, %f120, %f121}, [%rd122];
	mul.lo.s32 	%r138, %r162, %r103;
	cvt.s64.s32 	%rd123, %r138;
	add.s64 	%rd124, %rd123, %rd4;
	shl.b64 	%rd125, %rd124, 2;
	add.s64 	%rd126, %rd1, %rd125;
	ld.global.f32 	%f122, [%rd126];
	add.s32 	%r139, %r138, %r103;
	cvt.s64.s32 	%rd127, %r139;
	add.s64 	%rd128, %rd127, %rd4;
	shl.b64 	%rd129, %rd128, 2;
	add.s64 	%rd130, %rd1, %rd129;
	ld.global.f32 	%f123, [%rd130];
	add.s32 	%r140, %r139, %r103;
	cvt.s64.s32 	%rd131, %r140;
	add.s64 	%rd132, %rd131, %rd4;
	shl.b64 	%rd133, %rd132, 2;
	add.s64 	%rd134, %rd1, %rd133;
	ld.global.f32 	%f124, [%rd134];
	add.s32 	%r141, %r140, %r103;
	cvt.s64.s32 	%rd135, %r141;
	add.s64 	%rd136, %rd135, %rd4;
	shl.b64 	%rd137, %rd136, 2;
	add.s64 	%rd138, %rd1, %rd137;
	ld.global.f32 	%f125, [%rd138];
	fma.rn.f32 	%f204, %f118, %f122, %f204;
	fma.rn.f32 	%f190, %f119, %f123, %f190;
	fma.rn.f32 	%f191, %f120, %f124, %f191;
	fma.rn.f32 	%f192, %f121, %f125, %f192;
$L__BB4_11:
	setp.ge.s32 	%p10, %r192, %r102;
	@%p10 bra 	$L__BB4_23;
	mul.lo.s32 	%r142, %r117, %r103;
	cvt.s64.s32 	%rd5, %r142;
	cvt.s64.s32 	%rd6, %r1;
	sub.s32 	%r28, %r102, %r192;
	and.b32  	%r29, %r28, 7;
	sub.s32 	%r143, %r192, %r102;
	setp.gt.u32 	%p11, %r143, -8;
	@%p11 bra 	$L__BB4_15;
	mul.lo.s32 	%r183, %r192, %r103;
	add.s32 	%r190, %r183, %r103;
	shl.b32 	%r31, %r103, 3;
	add.s32 	%r144, %r192, 2;
	mul.lo.s32 	%r189, %r103, %r144;
	add.s32 	%r145, %r192, 3;
	mul.lo.s32 	%r188, %r103, %r145;
	add.s32 	%r146, %r192, 4;
	mul.lo.s32 	%r187, %r103, %r146;
	add.s32 	%r147, %r192, 5;
	mul.lo.s32 	%r186, %r103, %r147;
	add.s32 	%r148, %r192, 6;
	mul.lo.s32 	%r185, %r103, %r148;
	add.s32 	%r149, %r192, 7;
	mul.lo.s32 	%r184, %r103, %r149;
	and.b32  	%r150, %r28, -8;
	neg.s32 	%r182, %r150;
$L__BB4_14:
	.pragma "nounroll";
	cvt.u64.u32 	%rd139, %r192;
	add.s64 	%rd140, %rd139, %rd5;
	shl.b64 	%rd141, %rd140, 2;
	add.s64 	%rd142, %rd2, %rd141;
	ld.global.f32 	%f127, [%rd142];
	cvt.s64.s32 	%rd143, %r183;
	add.s64 	%rd144, %rd143, %rd6;
	shl.b64 	%rd145, %rd144, 2;
	add.s64 	%rd146, %rd1, %rd145;
	ld.global.f32 	%f128, [%rd146];
	fma.rn.f32 	%f129, %f127, %f128, %f204;
	ld.global.f32 	%f130, [%rd142+4];
	cvt.s64.s32 	%rd147, %r190;
	add.s64 	%rd148, %rd147, %rd6;
	shl.b64 	%rd149, %rd148, 2;
	add.s64 	%rd150, %rd1, %rd149;
	ld.global.f32 	%f131, [%rd150];
	fma.rn.f32 	%f132, %f130, %f131, %f129;
	ld.global.f32 	%f133, [%rd142+8];
	cvt.s64.s32 	%rd151, %r189;
	add.s64 	%rd152, %rd151, %rd6;
	shl.b64 	%rd153, %rd152, 2;
	add.s64 	%rd154, %rd1, %rd153;
	ld.global.f32 	%f134, [%rd154];
	fma.rn.f32 	%f135, %f133, %f134, %f132;
	ld.global.f32 	%f136, [%rd142+12];
	cvt.s64.s32 	%rd155, %r188;
	add.s64 	%rd156, %rd155, %rd6;
	shl.b64 	%rd157, %rd156, 2;
	add.s64 	%rd158, %rd1, %rd157;
	ld.global.f32 	%f137, [%rd158];
	fma.rn.f32 	%f138, %f136, %f137, %f135;
	ld.global.f32 	%f139, [%rd142+16];
	cvt.s64.s32 	%rd159, %r187;
	add.s64 	%rd160, %rd159, %rd6;
	shl.b64 	%rd161, %rd160, 2;
	add.s64 	%rd162, %rd1, %rd161;
	ld.global.f32 	%f140, [%rd162];
	fma.rn.f32 	%f141, %f139, %f140, %f138;
	ld.global.f32 	%f142, [%rd142+20];
	cvt.s64.s32 	%rd163, %r186;
	add.s64 	%rd164, %rd163, %rd6;
	shl.b64 	%rd165, %rd164, 2;
	add.s64 	%rd166, %rd1, %rd165;
	ld.global.f32 	%f143, [%rd166];
	fma.rn.f32 	%f144, %f142, %f143, %f141;
	ld.global.f32 	%f145, [%rd142+24];
	cvt.s64.s32 	%rd167, %r185;
	add.s64 	%rd168, %rd167, %rd6;
	shl.b64 	%rd169, %rd168, 2;
	add.s64 	%rd170, %rd1, %rd169;
	ld.global.f32 	%f146, [%rd170];
	fma.rn.f32 	%f147, %f145, %f146, %f144;
	ld.global.f32 	%f148, [%rd142+28];
	cvt.s64.s32 	%rd171, %r184;
	add.s64 	%rd172, %rd171, %rd6;
	shl.b64 	%rd173, %rd172, 2;
	add.s64 	%rd174, %rd1, %rd173;
	ld.global.f32 	%f149, [%rd174];
	fma.rn.f32 	%f204, %f148, %f149, %f147;
	add.s32 	%r192, %r192, 8;
	add.s32 	%r190, %r190, %r31;
	add.s32 	%r189, %r189, %r31;
	add.s32 	%r188, %r188, %r31;
	add.s32 	%r187, %r187, %r31;
	add.s32 	%r186, %r186, %r31;
	add.s32 	%r185, %r185, %r31;
	add.s32 	%r184, %r184, %r31;
	add.s32 	%r183, %r183, %r31;
	add.s32 	%r182, %r182, 8;
	setp.ne.s32 	%p12, %r182, 0;
	@%p12 bra 	$L__BB4_14;
$L__BB4_15:
	setp.eq.s32 	%p13, %r29, 0;
	@%p13 bra 	$L__BB4_23;
	and.b32  	%r97, %r28, 3;
	setp.lt.u32 	%p14, %r29, 4;
	@%p14 bra 	$L__BB4_18;
	cvt.u64.u32 	%rd175, %r192;
	add.s64 	%rd176, %rd175, %rd5;
	shl.b64 	%rd177, %rd176, 2;
	add.s64 	%rd178, %rd2, %rd177;
	ld.global.f32 	%f151, [%rd178];
	mul.lo.s32 	%r151, %r192, %r103;
	cvt.s64.s32 	%rd179, %r151;
	add.s64 	%rd180, %rd179, %rd6;
	shl.b64 	%rd181, %rd180, 2;
	add.s64 	%rd182, %rd1, %rd181;
	ld.global.f32 	%f152, [%rd182];
	fma.rn.f32 	%f153, %f151, %f152, %f204;
	ld.global.f32 	%f154, [%rd178+4];
	add.s32 	%r152, %r151, %r103;
	cvt.s64.s32 	%rd183, %r152;
	add.s64 	%rd184, %rd183, %rd6;
	shl.b64 	%rd185, %rd184, 2;
	add.s64 	%rd186, %rd1, %rd185;
	ld.global.f32 	%f155, [%rd186];
	fma.rn.f32 	%f156, %f154, %f155, %f153;
	ld.global.f32 	%f157, [%rd178+8];
	add.s32 	%r153, %r152, %r103;
	cvt.s64.s32 	%rd187, %r153;
	add.s64 	%rd188, %rd187, %rd6;
	shl.b64 	%rd189, %rd188, 2;
	add.s64 	%rd190, %rd1, %rd189;
	ld.global.f32 	%f158, [%rd190];
	fma.rn.f32 	%f159, %f157, %f158, %f156;
	ld.global.f32 	%f160, [%rd178+12];
	add.s32 	%r154, %r153, %r103;
	cvt.s64.s32 	%rd191, %r154;
	add.s64 	%rd192, %rd191, %rd6;
	shl.b64 	%rd193, %rd192, 2;
	add.s64 	%rd194, %rd1, %rd193;
	ld.global.f32 	%f161, [%rd194];
	fma.rn.f32 	%f204, %f160, %f161, %f159;
	add.s32 	%r192, %r192, 4;
$L__BB4_18:
	setp.eq.s32 	%p15, %r97, 0;
	@%p15 bra 	$L__BB4_23;
	setp.eq.s32 	%p16, %r97, 1;
	@%p16 bra 	$L__BB4_21;
	cvt.u64.u32 	%rd195, %r192;
	add.s64 	%rd196, %rd195, %rd5;
	shl.b64 	%rd197, %rd196, 2;
	add.s64 	%rd198, %rd2, %rd197;
	ld.global.f32 	%f163, [%rd198];
	mul.lo.s32 	%r155, %r192, %r103;
	cvt.s64.s32 	%rd199, %r155;
	add.s64 	%rd200, %rd199, %rd6;
	shl.b64 	%rd201, %rd200, 2;
	add.s64 	%rd202, %rd1, %rd201;
	ld.global.f32 	%f164, [%rd202];
	fma.rn.f32 	%f165, %f163, %f164, %f204;
	ld.global.f32 	%f166, [%rd198+4];
	add.s32 	%r156, %r155, %r103;
	cvt.s64.s32 	%rd203, %r156;
	add.s64 	%rd204, %rd203, %rd6;
	shl.b64 	%rd205, %rd204, 2;
	add.s64 	%rd206, %rd1, %rd205;
	ld.global.f32 	%f167, [%rd206];
	fma.rn.f32 	%f204, %f166, %f167, %f165;
	add.s32 	%r192, %r192, 2;
$L__BB4_21:
	and.b32  	%r157, %r28, 1;
	setp.eq.b32 	%p17, %r157, 1;
	not.pred 	%p18, %p17;
	@%p18 bra 	$L__BB4_23;
	cvt.u64.u32 	%rd207, %r192;
	add.s64 	%rd208, %rd207, %rd5;
	shl.b64 	%rd209, %rd208, 2;
	add.s64 	%rd210, %rd2, %rd209;
	ld.global.f32 	%f168, [%rd210];
	mul.lo.s32 	%r158, %r192, %r103;
	cvt.s64.s32 	%rd211, %r158;
	add.s64 	%rd212, %rd211, %rd6;
	shl.b64 	%rd213, %rd212, 2;
	add.s64 	%rd214, %rd1, %rd213;
	ld.global.f32 	%f169, [%rd214];
	fma.rn.f32 	%f204, %f168, %f169, %f204;
$L__BB4_23:
	ld.param.u64 	%rd221, [_Z15MatMulDownRightPfS_S_iiiiii_param_2];
	add.f32 	%f170, %f190, %f204;
	add.f32 	%f171, %f191, %f192;
	add.f32 	%f172, %f171, %f170;
	mul.lo.s32 	%r159, %r117, %r103;
	cvt.s64.s32 	%rd215, %r159;
	cvt.s64.s32 	%rd216, %r1;
	add.s64 	%rd217, %rd215, %rd216;
	cvta.to.global.u64 	%rd218, %rd221;
	shl.b64 	%rd219, %rd217, 2;
	add.s64 	%rd220, %rd218, %rd219;
	st.global.f32 	[%rd220], %f172;
$L__BB4_24:
	ret;

}


// ===== COMPILED SASS (sm_100) =====

	.target	sm_100

	.elftype	@"ET_EXEC"


//--------------------- .note.nv.tkinfo           --------------------------
	.section	.note.nv.tkinfo,"",@"SHT_NOTE"
	.sectionflags	@"SHF_NOTE_NV_TKINFO"
	.tkinfo
        /*0018*/ 	.word	0x00000002
        /*0030*/ 	.string	""
        /*0030*/ 	.string	"ptxas"
        /*0030*/ 	.string	"Cuda compilation tools, release 13.0, V13.0.88"
        /*0030*/ 	.string	"Build cuda_13.0.r13.0/compiler.36424714_0"
        /*0030*/ 	.string	"-arch sm_100 -m 64 "



//--------------------- .note.nv.cuinfo           --------------------------
	.section	.note.nv.cuinfo,"",@"SHT_NOTE"
	.sectionflags	@"SHF_NOTE_NV_CUINFO"
        /*0018*/ 	.short	0x0002
        /*001a*/ 	.short	0x0064
        /*001c*/ 	.short	0x0082
	.zero		2


//--------------------- .nv.info                  --------------------------
	.section	.nv.info,"",@"SHT_CUDA_INFO"
	.align	4


	//----- nvinfo : EIATTR_REGCOUNT
	.align		4
        /*0000*/ 	.byte	0x04, 0x2f
        /*0002*/ 	.short	(.L_1 - .L_0)
	.align		4
.L_0:
        /*0004*/ 	.word	index@(_Z23sgemm_shared_mem_kernelILi32EEvPfS0_S0_iii)
        /*0008*/ 	.word	0x00000020


	//----- nvinfo : EIATTR_FRAME_SIZE
	.align		4
.L_1:
        /*000c*/ 	.byte	0x04, 0x11
        /*000e*/ 	.short	(.L_3 - .L_2)
	.align		4
.L_2:
        /*0010*/ 	.word	index@(_Z23sgemm_shared_mem_kernelILi32EEvPfS0_S0_iii)
        /*0014*/ 	.word	0x00000000


	//----- nvinfo : EIATTR_REGCOUNT
	.align		4
.L_3:
        /*0018*/ 	.byte	0x04, 0x2f
        /*001a*/ 	.short	(.L_5 - .L_4)
	.align		4
.L_4:
        /*001c*/ 	.word	index@(_Z13MatMulTopLeftPfS_S_iiii)
        /*0020*/ 	.word	0x0000003b


	//----- nvinfo : EIATTR_FRAME_SIZE
	.align		4
.L_5:
        /*0024*/ 	.byte	0x04, 0x11
        /*0026*/ 	.short	(.L_7 - .L_6)
	.align		4
.L_6:
        /*0028*/ 	.word	index@(_Z13MatMulTopLeftPfS_S_iiii)
        /*002c*/ 	.word	0x00000000


	//----- nvinfo : EIATTR_REGCOUNT
	.align		4
.L_7:
        /*0030*/ 	.byte	0x04, 0x2f
        /*0032*/ 	.short	(.L_9 - .L_8)
	.align		4
.L_8:
        /*0034*/ 	.word	index@(_Z14MatMulTopRightPfS_S_iiiii)
        /*0038*/ 	.word	0x00000028


	//----- nvinfo : EIATTR_FRAME_SIZE
	.align		4
.L_9:
        /*003c*/ 	.byte	0x04, 0x11
        /*003e*/ 	.short	(.L_11 - .L_10)
	.align		4
.L_10:
        /*0040*/ 	.word	index@(_Z14MatMulTopRightPfS_S_iiiii)
        /*0044*/ 	.word	0x00000000


	//----- nvinfo : EIATTR_REGCOUNT
	.align		4
.L_11:
        /*0048*/ 	.byte	0x04, 0x2f
        /*004a*/ 	.short	(.L_13 - .L_12)
	.align		4
.L_12:
        /*004c*/ 	.word	index@(_Z14MatMulDownLeftPfS_S_iiiii)
        /*0050*/ 	.word	0x0000002b


	//----- nvinfo : EIATTR_FRAME_SIZE
	.align		4
.L_13:
        /*0054*/ 	.byte	0x04, 0x11
        /*0056*/ 	.short	(.L_15 - .L_14)
	.align		4
.L_14:
        /*0058*/ 	.word	index@(_Z14MatMulDownLeftPfS_S_iiiii)
        /*005c*/ 	.word	0x00000000


	//----- nvinfo : EIATTR_REGCOUNT
	.align		4
.L_15:
        /*0060*/ 	.byte	0x04, 0x2f
        /*0062*/ 	.short	(.L_17 - .L_16)
	.align		4
.L_16:
        /*0064*/ 	.word	index@(_Z15MatMulDownRightPfS_S_iiiiii)
        /*0068*/ 	.word	0x00000022


	//----- nvinfo : EIATTR_FRAME_SIZE
	.align		4
.L_17:
        /*006c*/ 	.byte	0x04, 0x11
        /*006e*/ 	.short	(.L_19 - .L_18)
	.align		4
.L_18:
        /*0070*/ 	.word	index@(_Z15MatMulDownRightPfS_S_iiiiii)
        /*0074*/ 	.word	0x00000000


	//----- nvinfo : EIATTR_MIN_STACK_SIZE
	.align		4
.L_19:
        /*0078*/ 	.byte	0x04, 0x12
        /*007a*/ 	.short	(.L_21 - .L_20)
	.align		4
.L_20:
        /*007c*/ 	.word	index@(_Z15MatMulDownRightPfS_S_iiiiii)
        /*0080*/ 	.word	0x00000000


	//----- nvinfo : EIATTR_MIN_STACK_SIZE
	.align		4
.L_21:
        /*0084*/ 	.byte	0x04, 0x12
        /*0086*/ 	.short	(.L_23 - .L_22)
	.align		4
.L_22:
        /*0088*/ 	.word	index@(_Z14MatMulDownLeftPfS_S_iiiii)
        /*008c*/ 	.word	0x00000000


	//----- nvinfo : EIATTR_MIN_STACK_SIZE
	.align		4
.L_23:
        /*0090*/ 	.byte	0x04, 0x12
        /*0092*/ 	.short	(.L_25 - .L_24)
	.align		4
.L_24:
        /*0094*/ 	.word	index@(_Z14MatMulTopRightPfS_S_iiiii)
        /*0098*/ 	.word	0x00000000


	//----- nvinfo : EIATTR_MIN_STACK_SIZE
	.align		4
.L_25:
        /*009c*/ 	.byte	0x04, 0x12
        /*009e*/ 	.short	(.L_27 - .L_26)
	.align		4
.L_26:
        /*00a0*/ 	.word	index@(_Z13MatMulTopLeftPfS_S_iiii)
        /*00a4*/ 	.word	0x00000000


	//----- nvinfo : EIATTR_MIN_STACK_SIZE
	.align		4
.L_27:
        /*00a8*/ 	.byte	0x04, 0x12
        /*00aa*/ 	.short	(.L_29 - .L_28)
	.align		4
.L_28:
        /*00ac*/ 	.word	index@(_Z23sgemm_shared_mem_kernelILi32EEvPfS0_S0_iii)
        /*00b0*/ 	.word	0x00000000
.L_29:


//--------------------- .nv.compat                --------------------------
	.section	.nv.compat,"",@"SHT_CUDA_COMPAT_INFO"
	.align	4
        /*0000*/ 	.byte	0x02, 0x09, 0x00, 0x00, 0x02, 0x02, 0x01, 0x00, 0x02, 0x05, 0x05, 0x00, 0x03, 0x07, 0x01, 0x01
        /*0010*/ 	.byte	0x02, 0x03, 0x00, 0x00, 0x02, 0x06, 0x01, 0x00, 0x04, 0x0b, 0x08, 0x00, 0x09, 0x00, 0x00, 0x00
        /*0020*/ 	.byte	0x00, 0x00, 0x00, 0x00


//--------------------- .nv.info._Z15MatMulDownRightPfS_S_iiiiii --------------------------
	.section	.nv.info._Z15MatMulDownRightPfS_S_iiiiii,"",@"SHT_CUDA_INFO"
	.sectionflags	@""
	.align	4


	//----- nvinfo : EIATTR_CUDA_API_VERSION
	.align		4
        /*0000*/ 	.byte	0x04, 0x37
        /*0002*/ 	.short	(.L_31 - .L_30)
.L_30:
        /*0004*/ 	.word	0x00000082


	//----- nvinfo : EIATTR_KPARAM_INFO
	.align		4
.L_31:
        /*0008*/ 	.byte	0x04, 0x17
        /*000a*/ 	.short	(.L_33 - .L_32)
.L_32:
        /*000c*/ 	.word	0x00000000
        /*0010*/ 	.short	0x0008
        /*0012*/ 	.short	0x002c
        /*0014*/ 	.byte	0x00, 0xf0, 0x11, 0x00


	//----- nvinfo : EIATTR_KPARAM_INFO
	.align		4
.L_33:
        /*0018*/ 	.byte	0x04, 0x17
        /*001a*/ 	.short	(.L_35 - .L_34)
.L_34:
        /*001c*/ 	.word	0x00000000
        /*0020*/ 	.short	0x0007
        /*0022*/ 	.short	0x0028
        /*0024*/ 	.byte	0x00, 0xf0, 0x11, 0x00


	//----- nvinfo : EIATTR_KPARAM_INFO
	.align		4
.L_35:
        /*0028*/ 	.byte	0x04, 0x17
        /*002a*/ 	.short	(.L_37 - .L_36)
.L_36:
        /*002c*/ 	.word	0x00000000
        /*0030*/ 	.short	0x0006
        /*0032*/ 	.short	0x0024
        /*0034*/ 	.byte	0x00, 0xf0, 0x11, 0x00


	//----- nvinfo : EIATTR_KPARAM_INFO
	.align		4
.L_37:
        /*0038*/ 	.byte	0x04, 0x17
        /*003a*/ 	.short	(.L_39 - .L_38)
.L_38:
        /*003c*/ 	.word	0x00000000
        /*0040*/ 	.short	0x0005
        /*0042*/ 	.short	0x0020
        /*0044*/ 	.byte	0x00, 0xf0, 0x11, 0x00


	//----- nvinfo : EIATTR_KPARAM_INFO
	.align		4
.L_39:
        /*0048*/ 	.byte	0x04, 0x17
        /*004a*/ 	.short	(.L_41 - .L_40)
.L_40:
        /*004c*/ 	.word	0x00000000
        /*0050*/ 	.short	0x0004
        /*0052*/ 	.short	0x001c
        /*0054*/ 	.byte	0x00, 0xf0, 0x11, 0x00


	//----- nvinfo : EIATTR_KPARAM_INFO
	.align		4
.L_41:
        /*0058*/ 	.byte	0x04, 0x17
        /*005a*/ 	.short	(.L_43 - .L_42)
.L_42:
        /*005c*/ 	.word	0x00000000
        /*0060*/ 	.short	0x0003
        /*0062*/ 	.short	0x0018
        /*0064*/ 	.byte	0x00, 0xf0, 0x11, 0x00


	//----- nvinfo : EIATTR_KPARAM_INFO
	.align		4
.L_43:
        /*0068*/ 	.byte	0x04, 0x17
        /*006a*/ 	.short	(.L_45 - .L_44)
.L_44:
        /*006c*/ 	.word	0x00000000
        /*0070*/ 	.short	0x0002
        /*0072*/ 	.short	0x0010
        /*0074*/ 	.byte	0x00, 0xf5, 0x21, 0x00


	//----- nvinfo : EIATTR_KPARAM_INFO
	.align		4
.L_45:
        /*0078*/ 	.byte	0x04, 0x17
        /*007a*/ 	.short	(.L_47 - .L_46)
.L_46:
        /*007c*/ 	.word	0x00000000
        /*0080*/ 	.short	0x0001
        /*0082*/ 	.short	0x0008
        /*0084*/ 	.byte	0x00, 0xf5, 0x21, 0x00


	//----- nvinfo : EIATTR_KPARAM_INFO
	.align		4
.L_47:
        /*0088*/ 	.byte	0x04, 0x17
        /*008a*/ 	.short	(.L_49 - .L_48)
.L_48:
        /*008c*/ 	.word	0x00000000
        /*0090*/ 	.short	0x0000
        /*0092*/ 	.short	0x0000
        /*0094*/ 	.byte	0x00, 0xf5, 0x21, 0x00


	//----- nvinfo : EIATTR_SPARSE_MMA_MASK
	.align		4
.L_49:
        /*0098*/ 	.byte	0x03, 0x50
        /*009a*/ 	.short	0x0000


	//----- nvinfo : EIATTR_MAXREG_COUNT
	.align		4
        /*009c*/ 	.byte	0x03, 0x1b
        /*009e*/ 	.short	0x00ff


	//----- nvinfo : EIATTR_MERCURY_ISA_VERSION
	.align		4
        /*00a0*/ 	.byte	0x03, 0x5f
        /*00a2*/ 	.short	0x0101


	//----- nvinfo : EIATTR_VRC_CTA_INIT_COUNT
	.align		4
        /*00a4*/ 	.byte	0x02, 0x4a
	.zero		1
	.zero		1


	//----- nvinfo : EIATTR_EXIT_INSTR_OFFSETS
	.align		4
        /*00a8*/ 	.byte	0x04, 0x1c
        /*00aa*/ 	.short	(.L_51 - .L_50)


	//   ....[0]....
.L_50:
        /*00ac*/ 	.word	0x00000100


	//   ....[1]....
        /*00b0*/ 	.word	0x000020c0


	//----- nvinfo : EIATTR_CBANK_PARAM_SIZE
	.align		4
.L_51:
        /*00b4*/ 	.byte	0x03, 0x19
        /*00b6*/ 	.short	0x0030


	//----- nvinfo : EIATTR_PARAM_CBANK
	.align		4
        /*00b8*/ 	.byte	0x04, 0x0a
        /*00ba*/ 	.short	(.L_53 - .L_52)
	.align		4
.L_52:
        /*00bc*/ 	.word	index@(.nv.constant0._Z15MatMulDownRightPfS_S_iiiiii)
        /*00c0*/ 	.short	0x0380
        /*00c2*/ 	.short	0x0030


	//----- nvinfo : EIATTR_SW_WAR
	.align		4
.L_53:
        /*00c4*/ 	.byte	0x04, 0x36
        /*00c6*/ 	.short	(.L_55 - .L_54)
.L_54:
        /*00c8*/ 	.word	0x00000008
.L_55:


//--------------------- .nv.info._Z14MatMulDownLeftPfS_S_iiiii --------------------------
	.section	.nv.info._Z14MatMulDownLeftPfS_S_iiiii,"",@"SHT_CUDA_INFO"
	.sectionflags	@""
	.align	4


	//----- nvinfo : EIATTR_CUDA_API_VERSION
	.align		4
        /*0000*/ 	.byte	0x04, 0x37
        /*0002*/ 	.short	(.L_57 - .L_56)
.L_56:
        /*0004*/ 	.word	0x00000082


	//----- nvinfo : EIATTR_KPARAM_INFO
	.align		4
.L_57:
        /*0008*/ 	.byte	0x04, 0x17
        /*000a*/ 	.short	(.L_59 - .L_58)
.L_58:
        /*000c*/ 	.word	0x00000000
        /*0010*/ 	.short	0x0007
        /*0012*/ 	.short	0x0028
        /*0014*/ 	.byte	0x00, 0xf0, 0x11, 0x00


	//----- nvinfo : EIATTR_KPARAM_INFO
	.align		4
.L_59:
        /*0018*/ 	.byte	0x04, 0x17
        /*001a*/ 	.short	(.L_61 - .L_60)
.L_60:
        /*001c*/ 	.word	0x00000000
        /*0020*/ 	.short	0x0006
        /*0022*/ 	.short	0x0024
        /*0024*/ 	.byte	0x00, 0xf0, 0x11, 0x00


	//----- nvinfo : EIATTR_KPARAM_INFO
	.align		4
.L_61:
        /*0028*/ 	.byte	0x04, 0x17
        /*002a*/ 	.short	(.L_63 - .L_62)
.L_62:
        /*002c*/ 	.word	0x00000000
        /*0030*/ 	.short	0x0005
        /*0032*/ 	.short	0x0020
        /*0034*/ 	.byte	0x00, 0xf0, 0x11, 0x00


	//----- nvinfo : EIATTR_KPARAM_INFO
	.align		4
.L_63:
        /*0038*/ 	.byte	0x04, 0x17
        /*003a*/ 	.short	(.L_65 - .L_64)
.L_64:
        /*003c*/ 	.word	0x00000000
        /*0040*/ 	.short	0x0004
        /*0042*/ 	.short	0x001c
        /*0044*/ 	.byte	0x00, 0xf0, 0x11, 0x00


	//----- nvinfo : EIATTR_KPARAM_INFO
	.align		4
.L_65:
        /*0048*/ 	.byte	0x04, 0x17
        /*004a*/ 	.short	(.L_67 - .L_66)
.L_66:
        /*004c*/ 	.word	0x00000000
        /*0050*/ 	.short	0x0003
        /*0052*/ 	.short	0x0018
        /*0054*/ 	.byte	0x00, 0xf0, 0x11, 0x00


	//----- nvinfo : EIATTR_KPARAM_INFO
	.align		4
.L_67:
        /*0058*/ 	.byte	0x04, 0x17
        /*005a*/ 	.short	(.L_69 - .L_68)
.L_68:
        /*005c*/ 	.word	0x00000000
        /*0060*/ 	.short	0x0002
        /*0062*/ 	.short	0x0010
        /*0064*/ 	.byte	0x00, 0xf5, 0x21, 0x00


	//----- nvinfo : EIATTR_KPARAM_INFO
	.align		4
.L_69:
        /*0068*/ 	.byte	0x04, 0x17
        /*006a*/ 	.short	(.L_71 - .L_70)
.L_70:
        /*006c*/ 	.word	0x00000000
        /*0070*/ 	.short	0x0001
        /*0072*/ 	.short	0x0008
        /*0074*/ 	.byte	0x00, 0xf5, 0x21, 0x00


	//----- nvinfo : EIATTR_KPARAM_INFO
	.align		4
.L_71:
        /*0078*/ 	.byte	0x04, 0x17
        /*007a*/ 	.short	(.L_73 - .L_72)
.L_72:
        /*007c*/ 	.word	0x00000000
        /*0080*/ 	.short	0x0000
        /*0082*/ 	.short	0x0000
        /*0084*/ 	.byte	0x00, 0xf5, 0x21, 0x00


	//----- nvinfo : EIATTR_SPARSE_MMA_MASK
	.align		4
.L_73:
        /*0088*/ 	.byte	0x03, 0x50
        /*008a*/ 	.short	0x0000


	//----- nvinfo : EIATTR_MAXREG_COUNT
	.align		4
        /*008c*/ 	.byte	0x03, 0x1b
        /*008e*/ 	.short	0x00ff


	//----- nvinfo : EIATTR_MERCURY_ISA_VERSION
	.align		4
        /*0090*/ 	.byte	0x03, 0x5f
        /*0092*/ 	.short	0x0101


	//----- nvinfo : EIATTR_VRC_CTA_INIT_COUNT
	.align		4
        /*0094*/ 	.byte	0x02, 0x4a
	.zero		1
	.zero		1


	//----- nvinfo : EIATTR_EXIT_INSTR_OFFSETS
	.align		4
        /*0098*/ 	.byte	0x04, 0x1c
        /*009a*/ 	.short	(.L_75 - .L_74)


	//   ....[0]....
.L_74:
        /*009c*/ 	.word	0x00000100


	//   ....[1]....
        /*00a0*/ 	.word	0x00001ec0


	//----- nvinfo : EIATTR_CBANK_PARAM_SIZE
	.align		4
.L_75:
        /*00a4*/ 	.byte	0x03, 0x19
        /*00a6*/ 	.short	0x002c


	//----- nvinfo : EIATTR_PARAM_CBANK
	.align		4
        /*00a8*/ 	.byte	0x04, 0x0a
        /*00aa*/ 	.short	(.L_77 - .L_76)
	.align		4
.L_76:
        /*00ac*/ 	.word	index@(.nv.constant0._Z14MatMulDownLeftPfS_S_iiiii)
        /*00b0*/ 	.short	0x0380
        /*00b2*/ 	.short	0x002c


	//----- nvinfo : EIATTR_SW_WAR
	.align		4
.L_77:
        /*00b4*/ 	.byte	0x04, 0x36
        /*00b6*/ 	.short	(.L_79 - .L_78)
.L_78:
        /*00b8*/ 	.word	0x00000008
.L_79:


//--------------------- .nv.info._Z14MatMulTopRightPfS_S_iiiii --------------------------
	.section	.nv.info._Z14MatMulTopRightPfS_S_iiiii,"",@"SHT_CUDA_INFO"
	.sectionflags	@""
	.align	4


	//----- nvinfo : EIATTR_CUDA_API_VERSION
	.align		4
        /*0000*/ 	.byte	0x04, 0x37
        /*0002*/ 	.short	(.L_81 - .L_80)
.L_80:
        /*0004*/ 	.word	0x00000082


	//----- nvinfo : EIATTR_KPARAM_INFO
	.align		4
.L_81:
        /*0008*/ 	.byte	0x04, 0x17
        /*000a*/ 	.short	(.L_83 - .L_82)
.L_82:
        /*000c*/ 	.word	0x00000000
        /*0010*/ 	.short	0x0007
        /*0012*/ 	.short	0x0028
        /*0014*/ 	.byte	0x00, 0xf0, 0x11, 0x00


	//----- nvinfo : EIATTR_KPARAM_INFO
	.align		4
.L_83:
        /*0018*/ 	.byte	0x04, 0x17
        /*001a*/ 	.short	(.L_85 - .L_84)
.L_84:
        /*001c*/ 	.word	0x00000000
        /*0020*/ 	.short	0x0006
        /*0022*/ 	.short	0x0024
        /*0024*/ 	.byte	0x00, 0xf0, 0x11, 0x00


	//----- nvinfo : EIATTR_KPARAM_INFO
	.align		4
.L_85:
        /*0028*/ 	.byte	0x04, 0x17
        /*002a*/ 	.short	(.L_87 - .L_86)
.L_86:
        /*002c*/ 	.word	0x00000000
        /*0030*/ 	.short	0x0005
        /*0032*/ 	.short	0x0020
        /*0034*/ 	.byte	0x00, 0xf0, 0x11, 0x00


	//----- nvinfo : EIATTR_KPARAM_INFO
	.align		4
.L_87:
        /*0038*/ 	.byte	0x04, 0x17
        /*003a*/ 	.short	(.L_89 - .L_88)
.L_88:
        /*003c*/ 	.word	0x00000000
        /*0040*/ 	.short	0x0004
        /*0042*/ 	.short	0x001c
        /*0044*/ 	.byte	0x00, 0xf0, 0x11, 0x00


	//----- nvinfo : EIATTR_KPARAM_INFO
	.align		4
.L_89:
        /*0048*/ 	.byte	0x04, 0x17
        /*004a*/ 	.short	(.L_91 - .L_90)
.L_90:
        /*004c*/ 	.word	0x00000000
        /*0050*/ 	.short	0x0003
        /*0052*/ 	.short	0x0018
        /*0054*/ 	.byte	0x00, 0xf0, 0x11, 0x00


	//----- nvinfo : EIATTR_KPARAM_INFO
	.align		4
.L_91:
        /*0058*/ 	.byte	0x04, 0x17
        /*005a*/ 	.short	(.L_93 - .L_92)
.L_92:
        /*005c*/ 	.word	0x00000000
        /*0060*/ 	.short	0x0002
        /*0062*/ 	.short	0x0010
        /*0064*/ 	.byte	0x00, 0xf5, 0x21, 0x00


	//----- nvinfo : EIATTR_KPARAM_INFO
	.align		4
.L_93:
        /*0068*/ 	.byte	0x04, 0x17
        /*006a*/ 	.short	(.L_95 - .L_94)
.L_94:
        /*006c*/ 	.word	0x00000000
        /*0070*/ 	.short	0x0001
        /*0072*/ 	.short	0x0008
        /*0074*/ 	.byte	0x00, 0xf5, 0x21, 0x00


	//----- nvinfo : EIATTR_KPARAM_INFO
	.align		4
.L_95:
        /*0078*/ 	.byte	0x04, 0x17
        /*007a*/ 	.short	(.L_97 - .L_96)
.L_96:
        /*007c*/ 	.word	0x00000000
        /*0080*/ 	.short	0x0000
        /*0082*/ 	.short	0x0000
        /*0084*/ 	.byte	0x00, 0xf5, 0x21, 0x00


	//----- nvinfo : EIATTR_SPARSE_MMA_MASK
	.align		4
.L_97:
        /*0088*/ 	.byte	0x03, 0x50
        /*008a*/ 	.short	0x0000


	//----- nvinfo : EIATTR_MAXREG_COUNT
	.align		4
        /*008c*/ 	.byte	0x03, 0x1b
        /*008e*/ 	.short	0x00ff


	//----- nvinfo : EIATTR_MERCURY_ISA_VERSION
	.align		4
        /*0090*/ 	.byte	0x03, 0x5f
        /*0092*/ 	.short	0x0101


	//----- nvinfo : EIATTR_VRC_CTA_INIT_COUNT
	.align		4
        /*0094*/ 	.byte	0x02, 0x4a
	.zero		1
	.zero		1


	//----- nvinfo : EIATTR_EXIT_INSTR_OFFSETS
	.align		4
        /*0098*/ 	.byte	0x04, 0x1c
        /*009a*/ 	.short	(.L_99 - .L_98)


	//   ....[0]....
.L_98:
        /*009c*/ 	.word	0x00000110


	//   ....[1]....
        /*00a0*/ 	.word	0x00001da0


	//----- nvinfo : EIATTR_CBANK_PARAM_SIZE
	.align		4
.L_99:
        /*00a4*/ 	.byte	0x03, 0x19
        /*00a6*/ 	.short	0x002c


	//----- nvinfo : EIATTR_PARAM_CBANK
	.align		4
        /*00a8*/ 	.byte	0x04, 0x0a
        /*00aa*/ 	.short	(.L_101 - .L_100)
	.align		4
.L_100:
        /*00ac*/ 	.word	index@(.nv.constant0._Z14MatMulTopRightPfS_S_iiiii)
        /*00b0*/ 	.short	0x0380
        /*00b2*/ 	.short	0x002c


	//----- nvinfo : EIATTR_SW_WAR
	.align		4
.L_101:
        /*00b4*/ 	.byte	0x04, 0x36
        /*00b6*/ 	.short	(.L_103 - .L_102)
.L_102:
        /*00b8*/ 	.word	0x00000008
.L_103:


//--------------------- .nv.info._Z13MatMulTopLeftPfS_S_iiii --------------------------
	.section	.nv.info._Z13MatMulTopLeftPfS_S_iiii,"",@"SHT_CUDA_INFO"
	.sectionflags	@""
	.align	4


	//----- nvinfo : EIATTR_CUDA_API_VERSION
	.align		4
        /*0000*/ 	.byte	0x04, 0x37
        /*0002*/ 	.short	(.L_105 - .L_104)
.L_104:
        /*0004*/ 	.word	0x00000082


	//----- nvinfo : EIATTR_KPARAM_INFO
	.align		4
.L_105:
        /*0008*/ 	.byte	0x04, 0x17
        /*000a*/ 	.short	(.L_107 - .L_106)
.L_106:
        /*000c*/ 	.word	0x00000000
        /*0010*/ 	.short	0x0006
        /*0012*/ 	.short	0x0024
        /*0014*/ 	.byte	0x00, 0xf0, 0x11, 0x00


	//----- nvinfo : EIATTR_KPARAM_INFO
	.align		4
.L_107:
        /*0018*/ 	.byte	0x04, 0x17
        /*001a*/ 	.short	(.L_109 - .L_108)
.L_108:
        /*001c*/ 	.word	0x00000000
        /*0020*/ 	.short	0x0005
        /*0022*/ 	.short	0x0020
        /*0024*/ 	.byte	0x00, 0xf0, 0x11, 0x00


	//----- nvinfo : EIATTR_KPARAM_INFO
	.align		4
.L_109:
        /*0028*/ 	.byte	0x04, 0x17
        /*002a*/ 	.short	(.L_111 - .L_110)
.L_110:
        /*002c*/ 	.word	0x00000000
        /*0030*/ 	.short	0x0004
        /*0032*/ 	.short	0x001c
        /*0034*/ 	.byte	0x00, 0xf0, 0x11, 0x00


	//----- nvinfo : EIATTR_KPARAM_INFO
	.align		4
.L_111:
        /*0038*/ 	.byte	0x04, 0x17
        /*003a*/ 	.short	(.L_113 - .L_112)
.L_112:
        /*003c*/ 	.word	0x00000000
        /*0040*/ 	.short	0x0003
        /*0042*/ 	.short	0x0018
        /*0044*/ 	.byte	0x00, 0xf0, 0x11, 0x00


	//----- nvinfo : EIATTR_KPARAM_INFO
	.align		4
.L_113:
        /*0048*/ 	.byte	0x04, 0x17
        /*004a*/ 	.short	(.L_115 - .L_114)
.L_114:
        /*004c*/ 	.word	0x00000000
        /*0050*/ 	.short	0x0002
        /*0052*/ 	.short	0x0010
        /*0054*/ 	.byte	0x00, 0xf5, 0x21, 0x00


	//----- nvinfo : EIATTR_KPARAM_INFO
	.align		4
.L_115:
        /*0058*/ 	.byte	0x04, 0x17
        /*005a*/ 	.short	(.L_117 - .L_116)
.L_116:
        /*005c*/ 	.word	0x00000000
        /*0060*/ 	.short	0x0001
        /*0062*/ 	.short	0x0008
        /*0064*/ 	.byte	0x00, 0xf5, 0x21, 0x00


	//----- nvinfo : EIATTR_KPARAM_INFO
	.align		4
.L_117:
        /*0068*/ 	.byte	0x04, 0x17
        /*006a*/ 	.short	(.L_119 - .L_118)
.L_118:
        /*006c*/ 	.word	0x00000000
        /*0070*/ 	.short	0x0000
        /*0072*/ 	.short	0x0000
        /*0074*/ 	.byte	0x00, 0xf5, 0x21, 0x00


	//----- nvinfo : EIATTR_SPARSE_MMA_MASK
	.align		4
.L_119:
        /*0078*/ 	.byte	0x03, 0x50
        /*007a*/ 	.short	0x0000


	//----- nvinfo : EIATTR_MAXREG_COUNT
	.align		4
        /*007c*/ 	.byte	0x03, 0x1b
        /*007e*/ 	.short	0x00ff


	//----- nvinfo : EIATTR_MERCURY_ISA_VERSION
	.align		4
        /*0080*/ 	.byte	0x03, 0x5f
        /*0082*/ 	.short	0x0101


	//----- nvinfo : EIATTR_VRC_CTA_INIT_COUNT
	.align		4
        /*0084*/ 	.byte	0x02, 0x4a
	.zero		1
	.zero		1


	//----- nvinfo : EIATTR_EXIT_INSTR_OFFSETS
	.align		4
        /*0088*/ 	.byte	0x04, 0x1c
        /*008a*/ 	.short	(.L_121 - .L_120)


	//   ....[0]....
.L_120:
        /*008c*/ 	.word	0x00000100


	//   ....[1]....
        /*0090*/ 	.word	0x000015c0


	//----- nvinfo : EIATTR_CBANK_PARAM_SIZE
	.align		4
.L_121:
        /*0094*/ 	.byte	0x03, 0x19
        /*0096*/ 	.short	0x0028


	//----- nvinfo : EIATTR_PARAM_CBANK
	.align		4
        /*0098*/ 	.byte	0x04, 0x0a
        /*009a*/ 	.short	(.L_123 - .L_122)
	.align		4
.L_122:
        /*009c*/ 	.word	index@(.nv.constant0._Z13MatMulTopLeftPfS_S_iiii)
        /*00a0*/ 	.short	0x0380
        /*00a2*/ 	.short	0x0028


	//----- nvinfo : EIATTR_SW_WAR
	.align		4
.L_123:
        /*00a4*/ 	.byte	0x04, 0x36
        /*00a6*/ 	.short	(.L_125 - .L_124)
.L_124:
        /*00a8*/ 	.word	0x00000008
.L_125:


//--------------------- .nv.info._Z23sgemm_shared_mem_kernelILi32EEvPfS0_S0_iii --------------------------
	.section	.nv.info._Z23sgemm_shared_mem_kernelILi32EEvPfS0_S0_iii,"",@"SHT_CUDA_INFO"
	.sectionflags	@""
	.align	4


	//----- nvinfo : EIATTR_CUDA_API_VERSION
	.align		4
        /*0000*/ 	.byte	0x04, 0x37
        /*0002*/ 	.short	(.L_127 - .L_126)
.L_126:
        /*0004*/ 	.word	0x00000082


	//----- nvinfo : EIATTR_KPARAM_INFO
	.align		4
.L_127:
        /*0008*/ 	.byte	0x04, 0x17
        /*000a*/ 	.short	(.L_129 - .L_128)
.L_128:
        /*000c*/ 	.word	0x00000000
        /*0010*/ 	.short	0x0005
        /*0012*/ 	.short	0x0020
        /*0014*/ 	.byte	0x00, 0xf0, 0x11, 0x00


	//----- nvinfo : EIATTR_KPARAM_INFO
	.align		4
.L_129:
        /*0018*/ 	.byte	0x04, 0x17
        /*001a*/ 	.short	(.L_131 - .L_130)
.L_130:
        /*001c*/ 	.word	0x00000000
        /*0020*/ 	.short	0x0004
        /*0022*/ 	.short	0x001c
        /*0024*/ 	.byte	0x00, 0xf0, 0x11, 0x00


	//----- nvinfo : EIATTR_KPARAM_INFO
	.align		4
.L_131:
        /*0028*/ 	.byte	0x04, 0x17
        /*002a*/ 	.short	(.L_133 - .L_132)
.L_132:
        /*002c*/ 	.word	0x00000000
        /*0030*/ 	.short	0x0003
        /*0032*/ 	.short	0x0018
        /*0034*/ 	.byte	0x00, 0xf0, 0x11, 0x00


	//----- nvinfo : EIATTR_KPARAM_INFO
	.align		4
.L_133:
        /*0038*/ 	.byte	0x04, 0x17
        /*003a*/ 	.short	(.L_135 - .L_134)
.L_134:
        /*003c*/ 	.word	0x00000000
        /*0040*/ 	.short	0x0002
        /*0042*/ 	.short	0x0010
        /*0044*/ 	.byte	0x00, 0xf5, 0x21, 0x00


	//----- nvinfo : EIATTR_KPARAM_INFO
	.align		4
.L_135:
        /*0048*/ 	.byte	0x04, 0x17
        /*004a*/ 	.short	(.L_137 - .L_136)
.L_136:
        /*004c*/ 	.word	0x00000000
        /*0050*/ 	.short	0x0001
        /*0052*/ 	.short	0x0008
        /*0054*/ 	.byte	0x00, 0xf5, 0x21, 0x00


	//----- nvinfo : EIATTR_KPARAM_INFO
	.align		4
.L_137:
        /*0058*/ 	.byte	0x04, 0x17
        /*005a*/ 	.short	(.L_139 - .L_138)
.L_138:
        /*005c*/ 	.word	0x00000000
        /*0060*/ 	.short	0x0000
        /*0062*/ 	.short	0x0000
        /*0064*/ 	.byte	0x00, 0xf5, 0x21, 0x00


	//----- nvinfo : EIATTR_SPARSE_MMA_MASK
	.align		4
.L_139:
        /*0068*/ 	.byte	0x03, 0x50
        /*006a*/ 	.short	0x0000


	//----- nvinfo : EIATTR_MAXREG_COUNT
	.align		4
        /*006c*/ 	.byte	0x03, 0x1b
        /*006e*/ 	.short	0x00ff


	//----- nvinfo : EIATTR_NUM_BARRIERS
	.align		4
        /*0070*/ 	.byte	0x02, 0x4c
        /*0072*/ 	.byte	0x01
	.zero		1


	//----- nvinfo : EIATTR_MERCURY_ISA_VERSION
	.align		4
        /*0074*/ 	.byte	0x03, 0x5f
        /*0076*/ 	.short	0x0101


	//----- nvinfo : EIATTR_VRC_CTA_INIT_COUNT
	.align		4
        /*0078*/ 	.byte	0x02, 0x4a
	.zero		1
	.zero		1


	//----- nvinfo : EIATTR_EXIT_INSTR_OFFSETS
	.align		4
        /*007c*/ 	.byte	0x04, 0x1c
        /*007e*/ 	.short	(.L_141 - .L_140)


	//   ....[0]....
.L_140:
        /*0080*/ 	.word	0x00000880


	//----- nvinfo : EIATTR_CBANK_PARAM_SIZE
	.align		4
.L_141:
        /*0084*/ 	.byte	0x03, 0x19
        /*0086*/ 	.short	0x0024


	//----- nvinfo : EIATTR_PARAM_CBANK
	.align		4
        /*0088*/ 	.byte	0x04, 0x0a
        /*008a*/ 	.short	(.L_143 - .L_142)
	.align		4
.L_142:
        /*008c*/ 	.word	index@(.nv.constant0._Z23sgemm_shared_mem_kernelILi32EEvPfS0_S0_iii)
        /*0090*/ 	.short	0x0380
        /*0092*/ 	.short	0x0024


	//----- nvinfo : EIATTR_SW_WAR
	.align		4
.L_143:
        /*0094*/ 	.byte	0x04, 0x36
        /*0096*/ 	.short	(.L_145 - .L_144)
.L_144:
        /*0098*/ 	.word	0x00000008
.L_145:


//--------------------- .nv.callgraph             --------------------------
	.section	.nv.callgraph,"",@"SHT_CUDA_CALLGRAPH"
	.align	4
	.sectionentsize	8
	.align		4
        /*0000*/ 	.word	0x00000000
	.align		4
        /*0004*/ 	.word	0xffffffff
	.align		4
        /*0008*/ 	.word	0x00000000
	.align		4
        /*000c*/ 	.word	0xfffffffe
	.align		4
        /*0010*/ 	.word	0x00000000
	.align		4
        /*0014*/ 	.word	0xfffffffd
	.align		4
        /*0018*/ 	.word	0x00000000
	.align		4
        /*001c*/ 	.word	0xfffffffc


//--------------------- .text._Z15MatMulDownRightPfS_S_iiiiii --------------------------
	.section	.text._Z15MatMulDownRightPfS_S_iiiiii,"ax",@progbits
	.align	128
        .global         _Z15MatMulDownRightPfS_S_iiiiii
        .type           _Z15MatMulDownRightPfS_S_iiiiii,@function
        .size           _Z15MatMulDownRightPfS_S_iiiiii,(.L_x_36 - _Z15MatMulDownRightPfS_S_iiiiii)
        .other          _Z15MatMulDownRightPfS_S_iiiiii,@"STO_CUDA_ENTRY STV_DEFAULT"
_Z15MatMulDownRightPfS_S_iiiiii:
.text._Z15MatMulDownRightPfS_S_iiiiii:
[----:B------:R-:W-:Y:S01]  /*0000*/  LDC R1, c[0x0][0x37c] ;  /* 0x0000df00ff017b82 */ /* 0x000fe20000000800 */
[----:B------:R-:W0:Y:S07]  /*0010*/  S2R R5, SR_TID.Y ;  /* 0x0000000000057919 */ /* 0x000e2e0000002200 */
[----:B------:R-:W1:Y:S01]  /*0020*/  LDC R2, c[0x0][0x360] ;  /* 0x0000d800ff027b82 */ /* 0x000e620000000800 */
[----:B------:R-:W2:Y:S01]  /*0030*/  LDCU.64 UR6, c[0x0][0x3a8] ;  /* 0x00007500ff0677ac */ /* 0x000ea20008000a00 */
[----:B------:R-:W1:Y:S01]  /*0040*/  S2R R3, SR_TID.X ;  /* 0x0000000000037919 */ /* 0x000e620000002100 */
[----:B------:R-:W3:Y:S05]  /*0050*/  LDCU UR8, c[0x0][0x3a0] ;  /* 0x00007400ff0877ac */ /* 0x000eea0008000800 */
[----:B------:R-:W0:Y:S01]  /*0060*/  S2UR UR5, SR_CTAID.Y ;  /* 0x00000000000579c3 */ /* 0x000e220000002600 */
[----:B------:R-:W4:Y:S07]  /*0070*/  LDCU UR9, c[0x0][0x39c] ;  /* 0x00007380ff0977ac */ /* 0x000f2e0008000800 */
[----:B------:R-:W0:Y:S08]  /*0080*/  LDC R0, c[0x0][0x364] ;  /* 0x0000d900ff007b82 */ /* 0x000e300000000800 */
[----:B------:R-:W1:Y:S01]  /*0090*/  S2UR UR4, SR_CTAID.X ;  /* 0x00000000000479c3 */ /* 0x000e620000002500 */
[----:B0-----:R-:W-:-:S04]  /*00a0*/  IMAD R0, R0, UR5, R5 ;  /* 0x0000000500007c24 */ /* 0x001fc8000f8e0205 */
[----:B--2---:R-:W-:Y:S02]  /*00b0*/  VIADD R0, R0, UR6 ;  /* 0x0000000600007c36 */ /* 0x004fe40008000000 */
[----:B-1----:R-:W-:-:S03]  /*00c0*/  IMAD R2, R2, UR4, R3 ;  /* 0x0000000402027c24 */ /* 0x002fc6000f8e0203 */
[----:B---3--:R-:W-:Y:S01]  /*00d0*/  ISETP.GE.AND P0, PT, R0, UR8, PT ;  /* 0x0000000800007c0c */ /* 0x008fe2000bf06270 */
[----:B------:R-:W-:-:S05]  /*00e0*/  VIADD R2, R2, UR7 ;  /* 0x0000000702027c36 */ /* 0x000fca0008000000 */
[----:B----4-:R-:W-:-:S13]  /*00f0*/  ISETP.GE.OR P0, PT, R2, UR9, P0 ;  /* 0x0000000902007c0c */ /* 0x010fda0008706670 */
[----:B------:R-:W-:Y:S05]  /*0100*/  @P0 EXIT ;  /* 0x000000000000094d */ /* 0x000fea0003800000 */
[----:B------:R-:W0:Y:S01]  /*0110*/  LDCU UR6, c[0x0][0x398] ;  /* 0x00007300ff0677ac */ /* 0x000e220008000800 */
[----:B------:R-:W-:Y:S01]  /*0120*/  IMAD.MOV.U32 R12, RZ, RZ, RZ ;  /* 0x000000ffff0c7224 */ /* 0x000fe200078e00ff */
[----:B------:R-:W-:Y:S01]  /*0130*/  CS2R R6, SRZ ;  /* 0x0000000000067805 */ /* 0x000fe2000001ff00 */
[----:B------:R-:W-:Y:S01]  /*0140*/  IMAD.MOV.U32 R5, RZ, RZ, RZ ;  /* 0x000000ffff057224 */ /* 0x000fe200078e00ff */
[----:B------:R-:W1:Y:S01]  /*0150*/  LDCU.64 UR10, c[0x0][0x358] ;  /* 0x00006b00ff0a77ac */ /* 0x000e620008000a00 */
[----:B------:R-:W-:Y:S01]  /*0160*/  UMOV UR4, URZ ;  /* 0x000000ff00047c82 */ /* 0x000fe20008000000 */
[----:B0-----:R-:W-:-:S09]  /*0170*/  UISETP.GE.AND UP0, UPT, UR6, 0x4, UPT ;  /* 0x000000040600788c */ /* 0x001fd2000bf06270 */
[----:B-1----:R-:W-:Y:S05]  /*0180*/  BRA.U !UP0, `(.L_x_0) ;  /* 0x0000001108b47547 */ /* 0x002fea000b800000 */
[----:B------:R-:W0:Y:S01]  /*0190*/  LDCU UR9, c[0x0][0x3a4] ;  /* 0x00007480ff0977ac */ /* 0x000e220008000800 */
[----:B------:R-:W-:Y:S01]  /*01a0*/  CS2R R6, SRZ ;  /* 0x0000000000067805 */ /* 0x000fe2000001ff00 */
[----:B------:R-:W-:Y:S01]  /*01b0*/  IMAD.MOV.U32 R5, RZ, RZ, RZ ;  /* 0x000000ffff057224 */ /* 0x000fe200078e00ff */
[----:B------:R-:W-:Y:S01]  /*01c0*/  UIADD3 UR6, UPT, UPT, UR6, -0x4, URZ ;  /* 0xfffffffc06067890 */ /* 0x000fe2000fffe0ff */
[----:B------:R-:W-:Y:S01]  /*01d0*/  IMAD.MOV.U32 R12, RZ, RZ, RZ ;  /* 0x000000ffff0c7224 */ /* 0x000fe200078e00ff */
[----:B------:R-:W-:Y:S01]  /*01e0*/  UMOV UR5, URZ ;  /* 0x000000ff00057c82 */ /* 0x000fe20008000000 */
[----:B------:R-:W-:Y:S01]  /*01f0*/  UMOV UR7, 0x4 ;  /* 0x0000000400077882 */ /* 0x000fe20000000000 */
[----:B------:R-:W-:Y:S01]  /*0200*/  UISETP.GE.U32.AND UP0, UPT, UR6, 0xc, UPT ;  /* 0x0000000c0600788c */ /* 0x000fe2000bf06070 */
[----:B0-----:R-:W-:-:S05]  /*0210*/  IMAD R3, R0, UR9, RZ ;  /* 0x0000000900037c24 */ /* 0x001fca000f8e02ff */
[----:B------:R-:W-:-:S03]  /*0220*/  SHF.R.S32.HI R4, RZ, 0x1f, R3 ;  /* 0x0000001fff047819 */ /* 0x000fc60000011403 */
[----:B------:R-:W-:Y:S05]  /*0230*/  BRA.U !UP0, `(.L_x_1) ;  /* 0x0000000908987547 */ /* 0x000fea000b800000 */
[----:B------:R-:W-:Y:S01]  /*0240*/  ULEA.HI UR4, UR6, 0x1, URZ, 0x1e ;  /* 0x0000000106047891 */ /* 0x000fe2000f8ff0ff */
[----:B------:R-:W-:Y:S01]  /*0250*/  SHF.R.S32.HI R18, RZ, 0x1f, R2 ;  /* 0x0000001fff127819 */ /* 0x000fe20000011402 */
[----:B------:R-:W-:Y:S01]  /*0260*/  IMAD.MOV.U32 R7, RZ, RZ, RZ ;  /* 0x000000ffff077224 */ /* 0x000fe200078e00ff */
[----:B------:R-:W-:Y:S02]  /*0270*/  USHF.L.U32 UR16, UR9, 0x1, URZ ;  /* 0x0000000109107899 */ /* 0x000fe400080006ff */
[----:B------:R-:W-:Y:S02]  /*0280*/  ULOP3.LUT UR4, UR4, 0x7ffffffc, URZ, 0xc0, !UPT ;  /* 0x7ffffffc04047892 */ /* 0x000fe4000f8ec0ff */
[----:B------:R-:W-:Y:S02]  /*0290*/  UIMAD UR17, UR9, 0x3, URZ ;  /* 0x00000003091178a4 */ /* 0x000fe4000f8e02ff */
[----:B------:R-:W-:Y:S02]  /*02a0*/  UIADD3 UR7, UPT, UPT, -UR4, URZ, URZ ;  /* 0x000000ff04077290 */ /* 0x000fe4000fffe1ff */
[----:B------:R-:W-:-:S02]  /*02b0*/  UIMAD UR18, UR9, 0x5, URZ ;  /* 0x00000005091278a4 */ /* 0x000fc4000f8e02ff */
[----:B------:R-:W-:Y:S02]  /*02c0*/  UIMAD UR19, UR9, 0x6, URZ ;  /* 0x00000006091378a4 */ /* 0x000fe4000f8e02ff */
[----:B------:R-:W-:Y:S02]  /*02d0*/  UIMAD UR20, UR9, 0x7, URZ ;  /* 0x00000007091478a4 */ /* 0x000fe4000f8e02ff */
[----:B------:R-:W-:Y:S02]  /*02e0*/  USHF.L.U32 UR21, UR9, 0x3, URZ ;  /* 0x0000000309157899 */ /* 0x000fe400080006ff */
[----:B------:R-:W-:Y:S02]  /*02f0*/  UIMAD UR22, UR9, 0x9, URZ ;  /* 0x00000009091678a4 */ /* 0x000fe4000f8e02ff */
[----:B------:R-:W-:Y:S02]  /*0300*/  UIMAD UR23, UR9, 0xa, URZ ;  /* 0x0000000a091778a4 */ /* 0x000fe4000f8e02ff */
[----:B------:R-:W-:-:S02]  /*0310*/  UIMAD UR24, UR9, 0xb, URZ ;  /* 0x0000000b091878a4 */ /* 0x000fc4000f8e02ff */
[----:B------:R-:W-:Y:S02]  /*0320*/  UIMAD UR25, UR9, 0xc, URZ ;  /* 0x0000000c091978a4 */ /* 0x000fe4000f8e02ff */
[----:B------:R-:W-:Y:S02]  /*0330*/  UIMAD UR26, UR9, 0xd, URZ ;  /* 0x0000000d091a78a4 */ /* 0x000fe4000f8e02ff */
[----:B------:R-:W-:Y:S01]  /*0340*/  UIMAD UR27, UR9, 0xe, URZ ;  /* 0x0000000e091b78a4 */ /* 0x000fe2000f8e02ff */
[----:B------:R-:W0:Y:S01]  /*0350*/  LDCU UR30, c[0x0][0x3a4] ;  /* 0x00007480ff1e77ac */ /* 0x000e220008000800 */
[----:B------:R-:W1:Y:S01]  /*0360*/  LDCU UR8, c[0x0][0x3a4] ;  /* 0x00007480ff0877ac */ /* 0x000e620008000800 */
[----:B------:R-:W2:Y:S01]  /*0370*/  LDCU.128 UR12, c[0x0][0x380] ;  /* 0x00007000ff0c77ac */ /* 0x000ea20008000c00 */
[----:B------:R-:W-:Y:S02]  /*0380*/  UIMAD UR28, UR9, 0xf, URZ ;  /* 0x0000000f091c78a4 */ /* 0x000fe4000f8e02ff */
[----:B------:R-:W-:Y:S01]  /*0390*/  USHF.L.U32 UR29, UR9, 0x2, URZ ;  /* 0x00000002091d7899 */ /* 0x000fe200080006ff */
[----:B------:R-:W-:Y:S01]  /*03a0*/  UMOV UR4, URZ ;  /* 0x000000ff00047c82 */ /* 0x000fe20008000000 */
[----:B------:R-:W-:-:S10]  /*03b0*/  UMOV UR5, URZ ;  /* 0x000000ff00057c82 */ /* 0x000fd40008000000 */
.L_x_2:
[----:B------:R-:W-:Y:S01]  /*03c0*/  IMAD.U32 R9, RZ, RZ, UR4 ;  /* 0x00000004ff097e24 */ /* 0x000fe2000f8e00ff */
[----:B------:R-:W-:Y:S01]  /*03d0*/  IADD3 R10, P2, PT, R3, UR5, RZ ;  /* 0x00000005030a7c10 */ /* 0x000fe2000ff5e0ff */
[----:B0-----:R-:W-:Y:S01]  /*03e0*/  IMAD.U32 R13, RZ, RZ, UR30 ;  /* 0x0000001eff0d7e24 */ /* 0x001fe2000f8e00ff */
[C---:B------:R-:W-:Y:S02]  /*03f0*/  IADD3 R8, P1, PT, R2.reuse, UR4, RZ ;  /* 0x0000000402087c10 */ /* 0x040fe4000ff3e0ff */
[----:B------:R-:W-:Y:S01]  /*0400*/  IADD3 R19, P0, PT, R2, UR30, RZ ;  /* 0x0000001e02137c10 */ /* 0x000fe2000ff1e0ff */
[----:B------:R-:W-:Y:S01]  /*0410*/  IMAD.X R11, RZ, RZ, R4, P2 ;  /* 0x000000ffff0b7224 */ /* 0x000fe200010e0604 */
[----:B------:R-:W-:Y:S02]  /*0420*/  LEA.HI.X.SX32 R9, R9, R18, 0x1, P1 ;  /* 0x0000001209097211 */ /* 0x000fe400008f0eff */
[----:B--2---:R-:W-:Y:S02]  /*0430*/  LEA R14, P1, R8, UR14, 0x2 ;  /* 0x0000000e080e7c11 */ /* 0x004fe4000f8210ff */
[----:B------:R-:W-:-:S02]  /*0440*/  LEA R16, P2, R10, UR12, 0x2 ;  /* 0x0000000c0a107c11 */ /* 0x000fc4000f8410ff */
[----:B------:R-:W-:Y:S02]  /*0450*/  LEA.HI.X.SX32 R22, R13, R18, 0x1, P0 ;  /* 0x000000120d167211 */ /* 0x000fe400000f0eff */
[C---:B------:R-:W-:Y:S02]  /*0460*/  LEA R20, P0, R19.reuse, UR14, 0x2 ;  /* 0x0000000e13147c11 */ /* 0x040fe4000f8010ff */
[----:B------:R-:W-:Y:S02]  /*0470*/  LEA.HI.X R15, R8, UR15, R9, 0x2, P1 ;  /* 0x0000000f080f7c11 */ /* 0x000fe400088f1409 */
[----:B------:R-:W-:Y:S02]  /*0480*/  LEA.HI.X R17, R10, UR13, R11, 0x2, P2 ;  /* 0x0000000d0a117c11 */ /* 0x000fe400090f140b */
[----:B------:R-:W-:Y:S01]  /*0490*/  LEA.HI.X R21, R19, UR15, R22, 0x2, P0 ;  /* 0x0000000f13157c11 */ /* 0x000fe200080f1416 */
[----:B------:R0:W2:Y:S04]  /*04a0*/  LDG.E R13, desc[UR10][R14.64] ;  /* 0x0000000a0e0d7981 */ /* 0x0000a8000c1e1900 */
[----:B------:R-:W2:Y:S04]  /*04b0*/  LDG.E.128 R8, desc[UR10][R16.64] ;  /* 0x0000000a10087981 */ /* 0x000ea8000c1e1d00 */
[----:B------:R3:W4:Y:S01]  /*04c0*/  LDG.E R20, desc[UR10][R20.64] ;  /* 0x0000000a14147981 */ /* 0x000722000c1e1900 */
[----:B------:R-:W-:Y:S01]  /*04d0*/  IMAD.U32 R23, RZ, RZ, UR16 ;  /* 0x00000010ff177e24 */ /* 0x000fe2000f8e00ff */
[----:B------:R-:W-:-:S04]  /*04e0*/  IADD3 R19, P0, PT, R2, UR16, RZ ;  /* 0x0000001002137c10 */ /* 0x000fc8000ff1e0ff */
[----:B------:R-:W-:Y:S02]  /*04f0*/  LEA.HI.X.SX32 R22, R23, R18, 0x1, P0 ;  /* 0x0000001217167211 */ /* 0x000fe400000f0eff */
[----:B------:R-:W-:Y:S01]  /*0500*/  LEA R24, P0, R19, UR14, 0x2 ;  /* 0x0000000e13187c11 */ /* 0x000fe2000f8010ff */
[----:B0-----:R-:W-:-:S03]  /*0510*/  IMAD.U32 R15, RZ, RZ, UR17 ;  /* 0x00000011ff0f7e24 */ /* 0x001fc6000f8e00ff */
[----:B------:R-:W-:Y:S02]  /*0520*/  LEA.HI.X R25, R19, UR15, R22, 0x2, P0 ;  /* 0x0000000f13197c11 */ /* 0x000fe400080f1416 */
[----:B------:R-:W-:-:S03]  /*0530*/  IADD3 R22, P0, PT, R2, UR17, RZ ;  /* 0x0000001102167c10 */ /* 0x000fc6000ff1e0ff */
[----:B------:R0:W5:Y:S01]  /*0540*/  LDG.E R19, desc[UR10][R24.64] ;  /* 0x0000000a18137981 */ /* 0x000162000c1e1900 */
[----:B------:R-:W-:Y:S02]  /*0550*/  LEA.HI.X.SX32 R15, R15, R18, 0x1, P0 ;  /* 0x000000120f0f7211 */ /* 0x000fe400000f0eff */
[----:B------:R-:W-:-:S04]  /*0560*/  LEA R14, P0, R22, UR14, 0x2 ;  /* 0x0000000e160e7c11 */ /* 0x000fc8000f8010ff */
[----:B------:R-:W-:Y:S01]  /*0570*/  LEA.HI.X R15, R22, UR15, R15, 0x2, P0 ;  /* 0x0000000f160f7c11 */ /* 0x000fe200080f140f */
[----:B------:R-:W-:Y:S01]  /*0580*/  IMAD.U32 R27, RZ, RZ, UR29 ;  /* 0x0000001dff1b7e24 */ /* 0x000fe2000f8e00ff */
[----:B---3--:R-:W-:-:S03]  /*0590*/  IADD3 R21, P0, PT, R2, UR29, RZ ;  /* 0x0000001d02157c10 */ /* 0x008fc6000ff1e0ff */
[----:B------:R3:W5:Y:S01]  /*05a0*/  LDG.E R23, desc[UR10][R14.64] ;  /* 0x0000000a0e177981 */ /* 0x000762000c1e1900 */
[----:B------:R-:W-:Y:S01]  /*05b0*/  LEA.HI.X.SX32 R22, R27, R18, 0x1, P0 ;  /* 0x000000121b167211 */ /* 0x000fe200000f0eff */
[----:B0-----:R-:W-:Y:S01]  /*05c0*/  IMAD.U32 R25, RZ, RZ, UR18 ;  /* 0x00000012ff197e24 */ /* 0x001fe2000f8e00ff */
[----:B---3--:R-:W-:-:S04]  /*05d0*/  LEA R14, P0, R21, UR14, 0x2 ;  /* 0x0000000e150e7c11 */ /* 0x008fc8000f8010ff */
[----:B------:R-:W-:Y:S02]  /*05e0*/  LEA.HI.X R15, R21, UR15, R22, 0x2, P0 ;  /* 0x0000000f150f7c11 */ /* 0x000fe400080f1416 */
[C---:B------:R-:W-:Y:S01]  /*05f0*/  IADD3 R24, P0, PT, R2.reuse, UR18, RZ ;  /* 0x0000001202187c10 */ /* 0x040fe2000ff1e0ff */
[----:B------:R-:W-:Y:S02]  /*0600*/  IMAD.U32 R27, RZ, RZ, UR19 ;  /* 0x00000013ff1b7e24 */ /* 0x000fe4000f8e00ff */
[----:B------:R0:W3:Y:S01]  /*0610*/  LDG.E R21, desc[UR10][R14.64] ;  /* 0x0000000a0e157981 */ /* 0x0000e2000c1e1900 */
[----:B------:R-:W-:Y:S02]  /*0620*/  LEA.HI.X.SX32 R25, R25, R18, 0x1, P0 ;  /* 0x0000001219197211 */ /* 0x000fe400000f0eff */
[----:B------:R-:W-:Y:S02]  /*0630*/  IADD3 R22, P1, PT, R2, UR19, RZ ;  /* 0x0000001302167c10 */ /* 0x000fe4000ff3e0ff */
[----:B0-----:R-:W-:-:S04]  /*0640*/  LEA R14, P0, R24, UR14, 0x2 ;  /* 0x0000000e180e7c11 */ /* 0x001fc8000f8010ff */
[----:B------:R-:W-:Y:S02]  /*0650*/  LEA.HI.X R15, R24, UR15, R25, 0x2, P0 ;  /* 0x0000000f180f7c11 */ /* 0x000fe400080f1419 */
[----:B------:R-:W-:Y:S02]  /*0660*/  LEA.HI.X.SX32 R25, R27, R18, 0x1, P1 ;  /* 0x000000121b197211 */ /* 0x000fe400008f0eff */
[----:B------:R-:W-:Y:S01]  /*0670*/  LEA R24, P0, R22, UR14, 0x2 ;  /* 0x0000000e16187c11 */ /* 0x000fe2000f8010ff */
[----:B------:R-:W-:-:S03]  /*0680*/  IMAD.U32 R27, RZ, RZ, UR20 ;  /* 0x00000014ff1b7e24 */ /* 0x000fc6000f8e00ff */
[----:B------:R-:W-:Y:S02]  /*0690*/  LEA.HI.X R25, R22, UR15, R25, 0x2, P0 ;  /* 0x0000000f16197c11 */ /* 0x000fe400080f1419 */
[----:B------:R-:W3:Y:S04]  /*06a0*/  LDG.E R22, desc[UR10][R14.64] ;  /* 0x0000000a0e167981 */ /* 0x000ee8000c1e1900 */
[----:B------:R-:W3:Y:S01]  /*06b0*/  LDG.E R25, desc[UR10][R24.64] ;  /* 0x0000000a18197981 */ /* 0x000ee2000c1e1900 */
[----:B--2---:R-:W-:-:S03]  /*06c0*/  FFMA R8, R8, R13, R12 ;  /* 0x0000000d08087223 */ /* 0x004fc6000000000c */
[----:B------:R-:W3:Y:S01]  /*06d0*/  LDG.E.128 R12, desc[UR10][R16.64+0x10] ;  /* 0x0000100a100c7981 */ /* 0x000ee2000c1e1d00 */
[----:B----4-:R-:W-:Y:S01]  /*06e0*/  FFMA R9, R9, R20, R5 ;  /* 0x0000001409097223 */ /* 0x010fe20000000005 */
[----:B------:R-:W-:-:S04]  /*06f0*/  IADD3 R5, P0, PT, R2, UR20, RZ ;  /* 0x0000001402057c10 */ /* 0x000fc8000ff1e0ff */
[----:B------:R-:W-:Y:S02]  /*0700*/  LEA.HI.X.SX32 R20, R27, R18, 0x1, P0 ;  /* 0x000000121b147211 */ /* 0x000fe400000f0eff */
[----:B------:R-:W-:-:S04]  /*0710*/  LEA R26, P0, R5, UR14, 0x2 ;  /* 0x0000000e051a7c11 */ /* 0x000fc8000f8010ff */
[----:B------:R-:W-:-:S06]  /*0720*/  LEA.HI.X R27, R5, UR15, R20, 0x2, P0 ;  /* 0x0000000f051b7c11 */ /* 0x000fcc00080f1414 */
[----:B------:R-:W2:Y:S01]  /*0730*/  LDG.E R27, desc[UR10][R26.64] ;  /* 0x0000000a1a1b7981 */ /* 0x000ea2000c1e1900 */
[----:B------:R-:W-:Y:S01]  /*0740*/  IMAD.U32 R29, RZ, RZ, UR21 ;  /* 0x00000015ff1d7e24 */ /* 0x000fe2000f8e00ff */
[----:B------:R-:W-:Y:S01]  /*0750*/  IADD3 R5, P0, PT, R2, UR21, RZ ;  /* 0x0000001502057c10 */ /* 0x000fe2000ff1e0ff */
[----:B-----5:R-:W-:Y:S01]  /*0760*/  FFMA R10, R10, R19, R6 ;  /* 0x000000130a0a7223 */ /* 0x020fe20000000006 */
[----:B------:R-:W-:Y:S02]  /*0770*/  IMAD.U32 R19, RZ, RZ, UR22 ;  /* 0x00000016ff137e24 */ /* 0x000fe4000f8e00ff */
[----:B------:R-:W-:Y:S02]  /*0780*/  LEA.HI.X.SX32 R20, R29, R18, 0x1, P0 ;  /* 0x000000121d147211 */ /* 0x000fe400000f0eff */
[----:B------:R-:W-:Y:S02]  /*0790*/  LEA R30, P0, R5, UR14, 0x2 ;  /* 0x0000000e051e7c11 */ /* 0x000fe4000f8010ff */
[----:B------:R-:W-:-:S02]  /*07a0*/  IADD3 R6, P1, PT, R2, UR22, RZ ;  /* 0x0000001602067c10 */ /* 0x000fc4000ff3e0ff */
[----:B------:R-:W-:Y:S02]  /*07b0*/  LEA.HI.X R31, R5, UR15, R20, 0x2, P0 ;  /* 0x0000000f051f7c11 */ /* 0x000fe400080f1414 */
[----:B------:R-:W-:Y:S02]  /*07c0*/  LEA.HI.X.SX32 R5, R19, R18, 0x1, P1 ;  /* 0x0000001213057211 */ /* 0x000fe400008f0eff */
[C---:B------:R-:W-:Y:S01]  /*07d0*/  LEA R28, P0, R6.reuse, UR14, 0x2 ;  /* 0x0000000e061c7c11 */ /* 0x040fe2000f8010ff */
[----:B------:R-:W-:Y:S01]  /*07e0*/  FFMA R23, R11, R23, R7 ;  /* 0x000000170b177223 */ /* 0x000fe20000000007 */
[----:B------:R-:W-:Y:S02]  /*07f0*/  IMAD.U32 R19, RZ, RZ, UR23 ;  /* 0x00000017ff137e24 */ /* 0x000fe4000f8e00ff */
[----:B------:R-:W-:Y:S02]  /*0800*/  LEA.HI.X R29, R6, UR15, R5, 0x2, P0 ;  /* 0x0000000f061d7c11 */ /* 0x000fe400080f1405 */
[C---:B------:R-:W-:Y:S01]  /*0810*/  IADD3 R11, P0, PT, R2.reuse, UR23, RZ ;  /* 0x00000017020b7c10 */ /* 0x040fe2000ff1e0ff */
[----:B------:R0:W4:Y:S01]  /*0820*/  LDG.E R5, desc[UR10][R30.64] ;  /* 0x0000000a1e057981 */ /* 0x000122000c1e1900 */
[----:B------:R-:W-:-:S02]  /*0830*/  IADD3 R6, P1, PT, R2, UR24, RZ ;  /* 0x0000001802067c10 */ /* 0x000fc4000ff3e0ff */
[----:B------:R-:W-:Y:S01]  /*0840*/  LEA.HI.X.SX32 R20, R19, R18, 0x1, P0 ;  /* 0x0000001213147211 */ /* 0x000fe200000f0eff */
[----:B------:R-:W-:Y:S01]  /*0850*/  IMAD.U32 R19, RZ, RZ, UR24 ;  /* 0x00000018ff137e24 */ /* 0x000fe2000f8e00ff */
[----:B------:R5:W4:Y:S01]  /*0860*/  LDG.E R7, desc[UR10][R28.64] ;  /* 0x0000000a1c077981 */ /* 0x000b22000c1e1900 */
[----:B0-----:R-:W-:-:S04]  /*0870*/  LEA R30, P0, R11, UR14, 0x2 ;  /* 0x0000000e0b1e7c11 */ /* 0x001fc8000f8010ff */
[----:B------:R-:W-:Y:S02]  /*0880*/  LEA.HI.X R31, R11, UR15, R20, 0x2, P0 ;  /* 0x0000000f0b1f7c11 */ /* 0x000fe400080f1414 */
[----:B------:R-:W-:Y:S02]  /*0890*/  LEA.HI.X.SX32 R11, R19, R18, 0x1, P1 ;  /* 0x00000012130b7211 */ /* 0x000fe400008f0eff */
[C---:B-----5:R-:W-:Y:S01]  /*08a0*/  LEA R28, P0, R6.reuse, UR14, 0x2 ;  /* 0x0000000e061c7c11 */ /* 0x060fe2000f8010ff */
[----:B------:R-:W-:Y:S01]  /*08b0*/  IMAD.U32 R19, RZ, RZ, UR25 ;  /* 0x00000019ff137e24 */ /* 0x000fe2000f8e00ff */
[----:B------:R-:W5:Y:S02]  /*08c0*/  LDG.E R20, desc[UR10][R30.64] ;  /* 0x0000000a1e147981 */ /* 0x000f64000c1e1900 */
[----:B------:R-:W-:Y:S02]  /*08d0*/  LEA.HI.X R29, R6, UR15, R11, 0x2, P0 ;  /* 0x0000000f061d7c11 */ /* 0x000fe400080f140b */
[----:B------:R-:W-:-:S03]  /*08e0*/  IADD3 R11, P0, PT, R2, UR25, RZ ;  /* 0x00000019020b7c10 */ /* 0x000fc6000ff1e0ff */
[----:B------:R0:W5:Y:S01]  /*08f0*/  LDG.E R6, desc[UR10][R28.64] ;  /* 0x0000000a1c067981 */ /* 0x000162000c1e1900 */
[----:B------:R-:W-:Y:S02]  /*0900*/  LEA.HI.X.SX32 R24, R19, R18, 0x1, P0 ;  /* 0x0000001213187211 */ /* 0x000fe400000f0eff */
[----:B0-----:R-:W-:-:S04]  /*0910*/  LEA R28, P0, R11, UR14, 0x2 ;  /* 0x0000000e0b1c7c11 */ /* 0x001fc8000f8010ff */
[----:B------:R-:W-:Y:S01]  /*0920*/  LEA.HI.X R29, R11, UR15, R24, 0x2, P0 ;  /* 0x0000000f0b1d7c11 */ /* 0x000fe200080f1418 */
[----:B------:R-:W-:Y:S02]  /*0930*/  IMAD.U32 R11, RZ, RZ, UR26 ;  /* 0x0000001aff0b7e24 */ /* 0x000fe4000f8e00ff */
[----:B------:R-:W-:Y:S02]  /*0940*/  IMAD.U32 R31, RZ, RZ, UR27 ;  /* 0x0000001bff1f7e24 */ /* 0x000fe4000f8e00ff */
[----:B------:R0:W5:Y:S02]  /*0950*/  LDG.E R19, desc[UR10][R28.64] ;  /* 0x0000000a1c137981 */ /* 0x000164000c1e1900 */
[----:B0-----:R-:W-:Y:S02]  /*0960*/  IMAD.U32 R29, RZ, RZ, UR28 ;  /* 0x0000001cff1d7e24 */ /* 0x001fe4000f8e00ff */
[----:B---3--:R-:W-:Y:S01]  /*0970*/  FFMA R21, R12, R21, R8 ;  /* 0x000000150c157223 */ /* 0x008fe20000000008 */
[C---:B------:R-:W-:Y:S01]  /*0980*/  IADD3 R8, P1, PT, R2.reuse, UR26, RZ ;  /* 0x0000001a02087c10 */ /* 0x040fe2000ff3e0ff */
[----:B------:R-:W-:Y:S01]  /*0990*/  FFMA R22, R13, R22, R9 ;  /* 0x000000160d167223 */ /* 0x000fe20000000009 */
[----:B------:R-:W-:Y:S01]  /*09a0*/  IADD3 R9, P0, PT, R2, UR27, RZ ;  /* 0x0000001b02097c10 */ /* 0x000fe2000ff1e0ff */
[----:B------:R-:W-:Y:S01]  /*09b0*/  FFMA R25, R14, R25, R10 ;  /* 0x000000190e197223 */ /* 0x000fe2000000000a */
[----:B------:R-:W-:-:S02]  /*09c0*/  LEA.HI.X.SX32 R11, R11, R18, 0x1, P1 ;  /* 0x000000120b0b7211 */ /* 0x000fc400008f0eff */
[----:B------:R-:W-:Y:S02]  /*09d0*/  LEA R12, P1, R8, UR14, 0x2 ;  /* 0x0000000e080c7c11 */ /* 0x000fe4000f8210ff */
[----:B------:R-:W-:Y:S02]  /*09e0*/  IADD3 R14, P2, PT, R2, UR28, RZ ;  /* 0x0000001c020e7c10 */ /* 0x000fe4000ff5e0ff */
[-C--:B------:R-:W-:Y:S02]  /*09f0*/  LEA.HI.X.SX32 R24, R31, R18.reuse, 0x1, P0 ;  /* 0x000000121f187211 */ /* 0x080fe400000f0eff */
[----:B------:R-:W-:Y:S02]  /*0a00*/  LEA.HI.X R13, R8, UR15, R11, 0x2, P1 ;  /* 0x0000000f080d7c11 */ /* 0x000fe400088f140b */
[----:B------:R-:W-:Y:S02]  /*0a10*/  LEA R10, P0, R9, UR14, 0x2 ;  /* 0x0000000e090a7c11 */ /* 0x000fe4000f8010ff */
[----:B------:R-:W-:-:S02]  /*0a20*/  LEA.HI.X.SX32 R29, R29, R18, 0x1, P2 ;  /* 0x000000121d1d7211 */ /* 0x000fc400010f0eff */
[C---:B------:R-:W-:Y:S02]  /*0a30*/  LEA R8, P1, R14.reuse, UR14, 0x2 ;  /* 0x0000000e0e087c11 */ /* 0x040fe4000f8210ff */
[----:B------:R-:W-:Y:S01]  /*0a40*/  LEA.HI.X R11, R9, UR15, R24, 0x2, P0 ;  /* 0x0000000f090b7c11 */ /* 0x000fe200080f1418 */
[----:B--2---:R-:W-:Y:S01]  /*0a50*/  FFMA R27, R15, R27, R23 ;  /* 0x0000001b0f1b7223 */ /* 0x004fe20000000017 */
[----:B------:R-:W-:Y:S01]  /*0a60*/  LEA.HI.X R9, R14, UR15, R29, 0x2, P1 ;  /* 0x0000000f0e097c11 */ /* 0x000fe200088f141d */
[----:B------:R0:W2:Y:S04]  /*0a70*/  LDG.E R24, desc[UR10][R12.64] ;  /* 0x0000000a0c187981 */ /* 0x0000a8000c1e1900 */
[----:B------:R-:W3:Y:S04]  /*0a80*/  LDG.E R23, desc[UR10][R10.64] ;  /* 0x0000000a0a177981 */ /* 0x000ee8000c1e1900 */
[----:B------:R-:W3:Y:S04]  /*0a90*/  LDG.E R26, desc[UR10][R8.64] ;  /* 0x0000000a081a7981 */ /* 0x000ee8000c1e1900 */
[----:B------:R-:W4:Y:S04]  /*0aa0*/  LDG.E.128 R12, desc[UR10][R16.64+0x20] ;  /* 0x0000200a100c7981 */ /* 0x000f28000c1e1d00 */
[----:B------:R-:W0:Y:S01]  /*0ab0*/  LDG.E.128 R8, desc[UR10][R16.64+0x30] ;  /* 0x0000300a10087981 */ /* 0x000e22000c1e1d00 */
[----:B------:R-:W-:-:S04]  /*0ac0*/  UIADD3 UR7, UPT, UPT, UR7, 0x4, URZ ;  /* 0x0000000407077890 */ /* 0x000fc8000fffe0ff */
[----:B------:R-:W-:Y:S01]  /*0ad0*/  UISETP.NE.AND UP0, UPT, UR7, URZ, UPT ;  /* 0x000000ff0700728c */ /* 0x000fe2000bf05270 */
[----:B-1----:R-:W-:Y:S01]  /*0ae0*/  UMOV UR9, UR8 ;  /* 0x0000000800097c82 */ /* 0x002fe20008000000 */
[----:B------:R-:W-:Y:S02]  /*0af0*/  UIADD3 UR5, UPT, UPT, UR5, 0x10, URZ ;  /* 0x0000001005057890 */ /* 0x000fe4000fffe0ff */
[----:B------:R-:W-:Y:S02]  /*0b00*/  ULEA UR30, UR9, UR30, 0x4 ;  /* 0x0000001e091e7291 */ /* 0x000fe4000f8e20ff */
[----:B------:R-:W-:Y:S02]  /*0b10*/  ULEA UR16, UR9, UR16, 0x4 ;  /* 0x0000001009107291 */ /* 0x000fe4000f8e20ff */
[----:B------:R-:W-:Y:S02]  /*0b20*/  ULEA UR17, UR9, UR17, 0x4 ;  /* 0x0000001109117291 */ /* 0x000fe4000f8e20ff */
[----:B------:R-:W-:-:S02]  /*0b30*/  ULEA UR4, UR9, UR4, 0x4 ;  /* 0x0000000409047291 */ /* 0x000fc4000f8e20ff */
[----:B------:R-:W-:Y:S02]  /*0b40*/  ULEA UR18, UR9, UR18, 0x4 ;  /* 0x0000001209127291 */ /* 0x000fe4000f8e20ff */
[----:B------:R-:W-:Y:S02]  /*0b50*/  ULEA UR19, UR9, UR19, 0x4 ;  /* 0x0000001309137291 */ /* 0x000fe4000f8e20ff */
        /* <DEDUP_REMOVED lines=9> */
[----:B------:R-:W-:Y:S01]  /*0bf0*/  ULEA UR28, UR9, UR28, 0x4 ;  /* 0x0000001c091c7291 */ /* 0x000fe2000f8e20ff */
[----:B----4-:R-:W-:Y:S01]  /*0c00*/  FFMA R5, R12, R5, R21 ;  /* 0x000000050c057223 */ /* 0x010fe20000000015 */
[----:B-----5:R-:W-:Y:S01]  /*0c10*/  FFMA R25, R14, R20, R25 ;  /* 0x000000140e197223 */ /* 0x020fe20000000019 */
[----:B------:R-:W-:Y:S01]  /*0c20*/  FFMA R22, R13, R7, R22 ;  /* 0x000000070d167223 */ /* 0x000fe20000000016 */
[----:B------:R-:W-:Y:S01]  /*0c30*/  FFMA R14, R15, R6, R27 ;  /* 0x000000060f0e7223 */ /* 0x000fe2000000001b */
[----:B0-----:R-:W-:-:S02]  /*0c40*/  FFMA R12, R8, R19, R5 ;  /* 0x00000013080c7223 */ /* 0x001fc40000000005 */
[----:B--2---:R-:W-:Y:S01]  /*0c50*/  FFMA R5, R9, R24, R22 ;  /* 0x0000001809057223 */ /* 0x004fe20000000016 */
[----:B---3--:R-:W-:Y:S01]  /*0c60*/  FFMA R6, R10, R23, R25 ;  /* 0x000000170a067223 */ /* 0x008fe20000000019 */
[----:B------:R-:W-:Y:S01]  /*0c70*/  FFMA R7, R11, R26, R14 ;  /* 0x0000001a0b077223 */ /* 0x000fe2000000000e */
[----:B------:R-:W-:Y:S06]  /*0c80*/  BRA.U UP0, `(.L_x_2) ;  /* 0xfffffff500cc7547 */ /* 0x000fec000b83ffff */
[----:B------:R-:W-:-:S12]  /*0c90*/  UIADD3 UR7, UPT, UPT, UR5, 0x4, URZ ;  /* 0x0000000405077890 */ /* 0x000fd8000fffe0ff */
.L_x_1:
[----:B------:R-:W-:Y:S02]  /*0ca0*/  ULEA.HI UR8, UR6, 0x1, URZ, 0x1e ;  /* 0x0000000106087891 */ /* 0x000fe4000f8ff0ff */
[----:B------:R-:W-:Y:S02]  /*0cb0*/  ULOP3.LUT UR4, UR6, 0xfffffffc, URZ, 0xc0, !UPT ;  /* 0xfffffffc06047892 */ /* 0x000fe4000f8ec0ff */
[----:B------:R-:W-:Y:S02]  /*0cc0*/  ULOP3.LUT UP0, UR8, UR8, 0x3, URZ, 0xc0, !UPT ;  /* 0x0000000308087892 */ /* 0x000fe4000f80c0ff */
[----:B------:R-:W-:-:S07]  /*0cd0*/  UIADD3 UR4, UPT, UPT, UR4, 0x4, URZ ;  /* 0x0000000404047890 */ /* 0x000fce000fffe0ff */
[----:B------:R-:W-:Y:S05]  /*0ce0*/  BRA.U !UP0, `(.L_x_0) ;  /* 0x0000000508dc7547 */ /* 0x000fea000b800000 */
[----:B------:R-:W-:Y:S01]  /*0cf0*/  UISETP.NE.AND UP1, UPT, UR8, 0x1, UPT ;  /* 0x000000010800788c */ /* 0x000fe2000bf25270 */
[----:B------:R-:W-:Y:S01]  /*0d00*/  SHF.R.S32.HI R22, RZ, 0x1f, R2 ;  /* 0x0000001fff167819 */ /* 0x000fe20000011402 */
[----:B------:R-:W-:-:S07]  /*0d10*/  ULOP3.LUT UP0, URZ, UR6, 0x4, URZ, 0xc0, !UPT ;  /* 0x0000000406ff7892 */ /* 0x000fce000f80c0ff */
[----:B------:R-:W-:Y:S05]  /*0d20*/  BRA.U !UP1, `(.L_x_3) ;  /* 0x0000000509307547 */ /* 0x000fea000b800000 */
[----:B------:R-:W0:Y:S01]  /*0d30*/  LDCU.128 UR12, c[0x0][0x380] ;  /* 0x00007000ff0c77ac */ /* 0x000e220008000c00 */
[----:B------:R-:W-:Y:S01]  /*0d40*/  IADD3 R9, P0, PT, R3, UR5, RZ ;  /* 0x0000000503097c10 */ /* 0x000fe2000ff1e0ff */
[----:B------:R-:W-:-:S04]  /*0d50*/  UIMAD UR6, UR5, UR9, URZ ;  /* 0x00000009050672a4 */ /* 0x000fc8000f8e02ff */
[----:B------:R-:W-:Y:S02]  /*0d60*/  IMAD.X R16, RZ, RZ, R4, P0 ;  /* 0x000000ffff107224 */ /* 0x000fe400000e0604 */
[----:B------:R-:W-:Y:S01]  /*0d70*/  IMAD.U32 R11, RZ, RZ, UR6 ;  /* 0x00000006ff0b7e24 */ /* 0x000fe2000f8e00ff */
[----:B------:R-:W-:-:S04]  /*0d80*/  IADD3 R10, P1, PT, R2, UR6, RZ ;  /* 0x00000006020a7c10 */ /* 0x000fc8000ff3e0ff */
[----:B------:R-:W-:Y:S02]  /*0d90*/  LEA.HI.X.SX32 R11, R11, R22, 0x1, P1 ;  /* 0x000000160b0b7211 */ /* 0x000fe400008f0eff */
[C---:B0-----:R-:W-:Y:S02]  /*0da0*/  LEA R8, P0, R9.reuse, UR12, 0x2 ;  /* 0x0000000c09087c11 */ /* 0x041fe4000f8010ff */
[C---:B------:R-:W-:Y:S02]  /*0db0*/  LEA R14, P1, R10.reuse, UR14, 0x2 ;  /* 0x0000000e0a0e7c11 */ /* 0x040fe4000f8210ff */
[----:B------:R-:W-:Y:S02]  /*0dc0*/  LEA.HI.X R9, R9, UR13, R16, 0x2, P0 ;  /* 0x0000000d09097c11 */ /* 0x000fe400080f1410 */
[----:B------:R-:W-:-:S04]  /*0dd0*/  LEA.HI.X R15, R10, UR15, R11, 0x2, P1 ;  /* 0x0000000f0a0f7c11 */ /* 0x000fc800088f140b */
[----:B------:R-:W2:Y:S04]  /*0de0*/  LDG.E.128 R8, desc[UR10][R8.64] ;  /* 0x0000000a08087981 */ /* 0x000ea8000c1e1d00 */
[----:B------:R0:W2:Y:S01]  /*0df0*/  LDG.E R13, desc[UR10][R14.64] ;  /* 0x0000000a0e0d7981 */ /* 0x0000a2000c1e1900 */
[----:B------:R-:W-:Y:S02]  /*0e00*/  UIMAD UR5, UR7, UR9, URZ ;  /* 0x00000009070572a4 */ /* 0x000fe4000f8e02ff */
[----:B------:R-:W-:-:S04]  /*0e10*/  UIADD3 UR6, UPT, UPT, UR6, UR9, URZ ;  /* 0x0000000906067290 */ /* 0x000fc8000fffe0ff */
[C---:B------:R-:W-:Y:S01]  /*0e20*/  IADD3 R17, P0, PT, R2.reuse, UR5, RZ ;  /* 0x0000000502117c10 */ /* 0x040fe2000ff1e0ff */
[----:B------:R-:W-:Y:S01]  /*0e30*/  IMAD.U32 R19, RZ, RZ, UR5 ;  /* 0x00000005ff137e24 */ /* 0x000fe2000f8e00ff */
[----:B------:R-:W-:Y:S01]  /*0e40*/  UIADD3 UR5, UPT, UPT, UR5, UR9, URZ ;  /* 0x0000000905057290 */ /* 0x000fe2000fffe0ff */
[----:B------:R-:W-:Y:S01]  /*0e50*/  IMAD.U32 R21, RZ, RZ, UR6 ;  /* 0x00000006ff157e24 */ /* 0x000fe2000f8e00ff */
[----:B------:R-:W-:Y:S02]  /*0e60*/  LEA R24, P1, R17, UR14, 0x2 ;  /* 0x0000000e11187c11 */ /* 0x000fe4000f8210ff */
[-C--:B------:R-:W-:Y:S02]  /*0e70*/  LEA.HI.X.SX32 R20, R19, R22.reuse, 0x1, P0 ;  /* 0x0000001613147211 */ /* 0x080fe400000f0eff */
[C---:B------:R-:W-:Y:S01]  /*0e80*/  IADD3 R19, P2, PT, R2.reuse, UR6, RZ ;  /* 0x0000000602137c10 */ /* 0x040fe2000ff5e0ff */
[----:B------:R-:W-:Y:S01]  /*0e90*/  IMAD.U32 R23, RZ, RZ, UR5 ;  /* 0x00000005ff177e24 */ /* 0x000fe2000f8e00ff */
[----:B------:R-:W-:Y:S01]  /*0ea0*/  IADD3 R18, P0, PT, R2, UR5, RZ ;  /* 0x0000000502127c10 */ /* 0x000fe2000ff1e0ff */
[----:B------:R-:W-:Y:S01]  /*0eb0*/  UIADD3 UR6, UPT, UPT, UR6, UR9, URZ ;  /* 0x0000000906067290 */ /* 0x000fe2000fffe0ff */
[-C--:B------:R-:W-:Y:S01]  /*0ec0*/  LEA.HI.X.SX32 R26, R21, R22.reuse, 0x1, P2 ;  /* 0x00000016151a7211 */ /* 0x080fe200010f0eff */
[----:B------:R-:W-:Y:S01]  /*0ed0*/  UIADD3 UR5, UPT, UPT, UR5, UR9, URZ ;  /* 0x0000000905057290 */ /* 0x000fe2000fffe0ff */
[----:B0-----:R-:W-:Y:S01]  /*0ee0*/  LEA.HI.X.SX32 R15, R23, R22, 0x1, P0 ;  /* 0x00000016170f7211 */ /* 0x001fe200000f0eff */
[----:B------:R-:W-:Y:S01]  /*0ef0*/  UIADD3 UR8, UPT, UPT, UR6, UR9, URZ ;  /* 0x0000000906087290 */ /* 0x000fe2000fffe0ff */
[----:B------:R-:W-:-:S02]  /*0f00*/  LEA R16, P2, R19, UR14, 0x2 ;  /* 0x0000000e13107c11 */ /* 0x000fc4000f8410ff */
[C---:B------:R-:W-:Y:S01]  /*0f10*/  LEA R14, P0, R18.reuse, UR14, 0x2 ;  /* 0x0000000e120e7c11 */ /* 0x040fe2000f8010ff */
[----:B------:R-:W-:Y:S01]  /*0f20*/  IMAD.U32 R27, RZ, RZ, UR6 ;  /* 0x00000006ff1b7e24 */ /* 0x000fe2000f8e00ff */
[----:B------:R-:W-:Y:S01]  /*0f30*/  LEA.HI.X R25, R17, UR15, R20, 0x2, P1 ;  /* 0x0000000f11197c11 */ /* 0x000fe200088f1414 */
[----:B------:R-:W-:Y:S01]  /*0f40*/  IMAD.U32 R31, RZ, RZ, UR5 ;  /* 0x00000005ff1f7e24 */ /* 0x000fe2000f8e00ff */
[----:B------:R-:W-:Y:S01]  /*0f50*/  LEA.HI.X R17, R19, UR15, R26, 0x2, P2 ;  /* 0x0000000f13117c11 */ /* 0x000fe200090f141a */
[----:B------:R-:W-:Y:S01]  /*0f60*/  IMAD.U32 R29, RZ, RZ, UR8 ;  /* 0x00000008ff1d7e24 */ /* 0x000fe2000f8e00ff */
[----:B------:R-:W-:Y:S01]  /*0f70*/  LEA.HI.X R15, R18, UR15, R15, 0x2, P0 ;  /* 0x0000000f120f7c11 */ /* 0x000fe200080f140f */
[----:B------:R-:W3:Y:S01]  /*0f80*/  LDG.E R24, desc[UR10][R24.64] ;  /* 0x0000000a18187981 */ /* 0x000ee2000c1e1900 */
[C---:B------:R-:W-:Y:S02]  /*0f90*/  IADD3 R18, P1, PT, R2.reuse, UR6, RZ ;  /* 0x0000000602127c10 */ /* 0x040fe4000ff3e0ff */
[C---:B------:R-:W-:Y:S01]  /*0fa0*/  IADD3 R19, P0, PT, R2.reuse, UR5, RZ ;  /* 0x0000000502137c10 */ /* 0x040fe2000ff1e0ff */
[----:B------:R0:W4:Y:S01]  /*0fb0*/  LDG.E R23, desc[UR10][R16.64] ;  /* 0x0000000a10177981 */ /* 0x000122000c1e1900 */
[----:B------:R-:W-:-:S02]  /*0fc0*/  IADD3 R21, P2, PT, R2, UR8, RZ ;  /* 0x0000000802157c10 */ /* 0x000fc4000ff5e0ff */
[-C--:B------:R-:W-:Y:S02]  /*0fd0*/  LEA.HI.X.SX32 R27, R27, R22.reuse, 0x1, P1 ;  /* 0x000000161b1b7211 */ /* 0x080fe400008f0eff */
[-C--:B------:R-:W-:Y:S01]  /*0fe0*/  LEA.HI.X.SX32 R26, R31, R22.reuse, 0x1, P0 ;  /* 0x000000161f1a7211 */ /* 0x080fe200000f0eff */
[----:B------:R1:W5:Y:S01]  /*0ff0*/  LDG.E R25, desc[UR10][R14.64] ;  /* 0x0000000a0e197981 */ /* 0x000362000c1e1900 */
[----:B------:R-:W-:Y:S02]  /*1000*/  LEA.HI.X.SX32 R28, R29, R22, 0x1, P2 ;  /* 0x000000161d1c7211 */ /* 0x000fe400010f0eff */
[C---:B------:R-:W-:Y:S02]  /*1010*/  LEA R20, P0, R21.reuse, UR14, 0x2 ;  /* 0x0000000e15147c11 */ /* 0x040fe4000f8010ff */
[----:B0-----:R-:W-:Y:S01]  /*1020*/  LEA R16, P1, R18, UR14, 0x2 ;  /* 0x0000000e12107c11 */ /* 0x001fe2000f8210ff */
[----:B------:R-:W-:Y:S01]  /*1030*/  UIADD3 UR5, UPT, UPT, UR5, UR9, URZ ;  /* 0x0000000905057290 */ /* 0x000fe2000fffe0ff */
[----:B------:R-:W-:-:S02]  /*1040*/  LEA.HI.X R21, R21, UR15, R28, 0x2, P0 ;  /* 0x0000000f15157c11 */ /* 0x000fc400080f141c */
[----:B------:R-:W-:Y:S02]  /*1050*/  LEA.HI.X R17, R18, UR15, R27, 0x2, P1 ;  /* 0x0000000f12117c11 */ /* 0x000fe400088f141b */
[----:B------:R-:W-:Y:S01]  /*1060*/  IADD3 R27, P0, PT, R3, UR7, RZ ;  /* 0x00000007031b7c10 */ /* 0x000fe2000ff1e0ff */
[----:B------:R-:W-:Y:S01]  /*1070*/  IMAD.U32 R29, RZ, RZ, UR5 ;  /* 0x00000005ff1d7e24 */ /* 0x000fe2000f8e00ff */
[C---:B------:R-:W-:Y:S01]  /*1080*/  LEA R18, P1, R19.reuse, UR14, 0x2 ;  /* 0x0000000e13127c11 */ /* 0x040fe2000f8210ff */
[----:B------:R-:W3:Y:S02]  /*1090*/  LDG.E R20, desc[UR10][R20.64] ;  /* 0x0000000a14147981 */ /* 0x000ee4000c1e1900 */
[----:B------:R-:W-:Y:S01]  /*10a0*/  IMAD.X R30, RZ, RZ, R4, P0 ;  /* 0x000000ffff1e7224 */ /* 0x000fe200000e0604 */
[----:B------:R-:W-:Y:S02]  /*10b0*/  LEA.HI.X R19, R19, UR15, R26, 0x2, P1 ;  /* 0x0000000f13137c11 */ /* 0x000fe400088f141a */
[----:B-1----:R-:W-:Y:S01]  /*10c0*/  LEA R14, P1, R27, UR12, 0x2 ;  /* 0x0000000c1b0e7c11 */ /* 0x002fe2000f8210ff */
[----:B------:R0:W5:Y:S01]  /*10d0*/  LDG.E R26, desc[UR10][R16.64] ;  /* 0x0000000a101a7981 */ /* 0x000162000c1e1900 */
[----:B------:R-:W-:-:S02]  /*10e0*/  IADD3 R28, P0, PT, R2, UR5, RZ ;  /* 0x00000005021c7c10 */ /* 0x000fc4000ff1e0ff */
[----:B------:R-:W-:Y:S01]  /*10f0*/  LEA.HI.X R15, R27, UR13, R30, 0x2, P1 ;  /* 0x0000000d1b0f7c11 */ /* 0x000fe200088f141e */
[----:B------:R-:W5:Y:S01]  /*1100*/  LDG.E R19, desc[UR10][R18.64] ;  /* 0x0000000a12137981 */ /* 0x000f62000c1e1900 */
[----:B------:R-:W-:Y:S02]  /*1110*/  LEA.HI.X.SX32 R27, R29, R22, 0x1, P0 ;  /* 0x000000161d1b7211 */ /* 0x000fe400000f0eff */
[----:B0-----:R-:W-:-:S04]  /*1120*/  LEA R16, P0, R28, UR14, 0x2 ;  /* 0x0000000e1c107c11 */ /* 0x001fc8000f8010ff */
[----:B------:R-:W-:-:S05]  /*1130*/  LEA.HI.X R17, R28, UR15, R27, 0x2, P0 ;  /* 0x0000000f1c117c11 */ /* 0x000fca00080f141b */
[----:B------:R-:W5:Y:S01]  /*1140*/  LDG.E R16, desc[UR10][R16.64] ;  /* 0x0000000a10107981 */ /* 0x000f62000c1e1900 */
[----:B--2---:R-:W-:-:S03]  /*1150*/  FFMA R27, R8, R13, R12 ;  /* 0x0000000d081b7223 */ /* 0x004fc6000000000c */
[----:B------:R-:W2:Y:S01]  /*1160*/  LDG.E.128 R12, desc[UR10][R14.64] ;  /* 0x0000000a0e0c7981 */ /* 0x000ea2000c1e1d00 */
[----:B------:R-:W-:Y:S01]  /*1170*/  UIADD3 UR5, UPT, UPT, UR7, 0x4, URZ ;  /* 0x0000000407057890 */ /* 0x000fe2000fffe0ff */
[----:B----4-:R-:W-:Y:S01]  /*1180*/  FFMA R8, R9, R23, R5 ;  /* 0x0000001709087223 */ /* 0x010fe20000000005 */
[----:B---3--:R-:W-:Y:S01]  /*1190*/  FFMA R20, R11, R20, R7 ;  /* 0x000000140b147223 */ /* 0x008fe20000000007 */
[----:B-----5:R-:W-:Y:S01]  /*11a0*/  FFMA R9, R10, R26, R6 ;  /* 0x0000001a0a097223 */ /* 0x020fe20000000006 */
[----:B--2---:R-:W-:Y:S01]  /*11b0*/  FFMA R12, R12, R24, R27 ;  /* 0x000000180c0c7223 */ /* 0x004fe2000000001b */
[----:B------:R-:W-:Y:S02]  /*11c0*/  FFMA R5, R13, R25, R8 ;  /* 0x000000190d057223 */ /* 0x000fe40000000008 */
[----:B------:R-:W-:Y:S01]  /*11d0*/  FFMA R6, R14, R19, R9 ;  /* 0x000000130e067223 */ /* 0x000fe20000000009 */
[----:B------:R-:W-:-:S07]  /*11e0*/  FFMA R7, R15, R16, R20 ;  /* 0x000000100f077223 */ /* 0x000fce0000000014 */
.L_x_3:
[----:B------:R-:W-:Y:S05]  /*11f0*/  BRA.U UP0, `(.L_x_0) ;  /* 0x0000000100987547 */ /* 0x000fea000b800000 */
[----:B------:R-:W0:Y:S01]  /*1200*/  LDCU.128 UR12, c[0x0][0x380] ;  /* 0x00007000ff0c77ac */ /* 0x000e220008000c00 */
[----:B------:R-:W-:Y:S01]  /*1210*/  IADD3 R11, P1, PT, R3, UR5, RZ ;  /* 0x00000005030b7c10 */ /* 0x000fe2000ff3e0ff */
[----:B------:R-:W-:-:S04]  /*1220*/  UIMAD UR6, UR5, UR9, URZ ;  /* 0x00000009050672a4 */ /* 0x000fc8000f8e02ff */
[----:B------:R-:W-:Y:S01]  /*1230*/  IMAD.X R14, RZ, RZ, R4, P1 ;  /* 0x000000ffff0e7224 */ /* 0x000fe200008e0604 */
[----:B------:R-:W-:Y:S02]  /*1240*/  UIADD3 UR5, UPT, UPT, UR6, UR9, URZ ;  /* 0x0000000906057290 */ /* 0x000fe4000fffe0ff */
[----:B------:R-:W-:Y:S01]  /*1250*/  IMAD.U32 R13, RZ, RZ, UR6 ;  /* 0x00000006ff0d7e24 */ /* 0x000fe2000f8e00ff */
[----:B------:R-:W-:-:S03]  /*1260*/  IADD3 R9, P2, PT, R2, UR6, RZ ;  /* 0x0000000602097c10 */ /* 0x000fc6000ff5e0ff */
[----:B------:R-:W-:Y:S01]  /*1270*/  IADD3 R3, P1, PT, R2, UR5, RZ ;  /* 0x0000000502037c10 */ /* 0x000fe2000ff3e0ff */
[----:B------:R-:W-:Y:S01]  /*1280*/  IMAD.U32 R15, RZ, RZ, UR5 ;  /* 0x00000005ff0f7e24 */ /* 0x000fe2000f8e00ff */
[----:B------:R-:W-:Y:S01]  /*1290*/  UIADD3 UR5, UPT, UPT, UR5, UR9, URZ ;  /* 0x0000000905057290 */ /* 0x000fe2000fffe0ff */
[-C--:B------:R-:W-:Y:S02]  /*12a0*/  LEA.HI.X.SX32 R10, R13, R22.reuse, 0x1, P2 ;  /* 0x000000160d0a7211 */ /* 0x080fe400010f0eff */
[----:B0-----:R-:W-:Y:S01]  /*12b0*/  LEA R20, P2, R9, UR14, 0x2 ;  /* 0x0000000e09147c11 */ /* 0x001fe2000f8410ff */
[----:B------:R-:W-:Y:S01]  /*12c0*/  UIADD3 UR6, UPT, UPT, UR5, UR9, URZ ;  /* 0x0000000905067290 */ /* 0x000fe2000fffe0ff */
[----:B------:R-:W-:Y:S02]  /*12d0*/  LEA R8, P0, R11, UR12, 0x2 ;  /* 0x0000000c0b087c11 */ /* 0x000fe4000f8010ff */
[----:B------:R-:W-:Y:S02]  /*12e0*/  LEA.HI.X.SX32 R4, R15, R22, 0x1, P1 ;  /* 0x000000160f047211 */ /* 0x000fe400008f0eff */
[----:B------:R-:W-:Y:S01]  /*12f0*/  LEA R18, P1, R3, UR14, 0x2 ;  /* 0x0000000e03127c11 */ /* 0x000fe2000f8210ff */
[----:B------:R-:W-:Y:S01]  /*1300*/  IMAD.U32 R13, RZ, RZ, UR6 ;  /* 0x00000006ff0d7e24 */ /* 0x000fe2000f8e00ff */
[----:B------:R-:W-:-:S02]  /*1310*/  LEA.HI.X R21, R9, UR15, R10, 0x2, P2 ;  /* 0x0000000f09157c11 */ /* 0x000fc400090f140a */
[----:B------:R-:W-:Y:S01]  /*1320*/  LEA.HI.X R9, R11, UR13, R14, 0x2, P0 ;  /* 0x0000000d0b097c11 */ /* 0x000fe200080f140e */
[----:B------:R-:W-:Y:S01]  /*1330*/  IMAD.U32 R11, RZ, RZ, UR5 ;  /* 0x00000005ff0b7e24 */ /* 0x000fe2000f8e00ff */
[----:B------:R-:W-:Y:S02]  /*1340*/  LEA.HI.X R19, R3, UR15, R4, 0x2, P1 ;  /* 0x0000000f03137c11 */ /* 0x000fe400088f1404 */
[C---:B------:R-:W-:Y:S01]  /*1350*/  IADD3 R4, P0, PT, R2.reuse, UR5, RZ ;  /* 0x0000000502047c10 */ /* 0x040fe2000ff1e0ff */
[----:B------:R-:W2:Y:S01]  /*1360*/  LDG.E R21, desc[UR10][R20.64] ;  /* 0x0000000a14157981 */ /* 0x000ea2000c1e1900 */
[----:B------:R-:W-:Y:S02]  /*1370*/  IADD3 R3, P1, PT, R2, UR6, RZ ;  /* 0x0000000602037c10 */ /* 0x000fe4000ff3e0ff */
[----:B------:R-:W-:Y:S01]  /*1380*/  LEA.HI.X.SX32 R11, R11, R22, 0x1, P0 ;  /* 0x000000160b0b7211 */ /* 0x000fe200000f0eff */
[----:B------:R-:W3:Y:S01]  /*1390*/  LDG.E R18, desc[UR10][R18.64] ;  /* 0x0000000a12127981 */ /* 0x000ee2000c1e1900 */
[----:B------:R-:W-:-:S02]  /*13a0*/  LEA R14, P0, R4, UR14, 0x2 ;  /* 0x0000000e040e7c11 */ /* 0x000fc4000f8010ff */
[----:B------:R-:W-:Y:S02]  /*13b0*/  LEA.HI.X.SX32 R22, R13, R22, 0x1, P1 ;  /* 0x000000160d167211 */ /* 0x000fe400008f0eff */
[C---:B------:R-:W-:Y:S02]  /*13c0*/  LEA R16, P1, R3.reuse, UR14, 0x2 ;  /* 0x0000000e03107c11 */ /* 0x040fe4000f8210ff */
[----:B------:R-:W-:Y:S02]  /*13d0*/  LEA.HI.X R15, R4, UR15, R11, 0x2, P0 ;  /* 0x0000000f040f7c11 */ /* 0x000fe400080f140b */
[----:B------:R-:W-:Y:S01]  /*13e0*/  LEA.HI.X R17, R3, UR15, R22, 0x2, P1 ;  /* 0x0000000f03117c11 */ /* 0x000fe200088f1416 */
[----:B------:R-:W2:Y:S04]  /*13f0*/  LDG.E.128 R8, desc[UR10][R8.64] ;  /* 0x0000000a08087981 */ /* 0x000ea8000c1e1d00 */
[----:B------:R-:W4:Y:S04]  /*1400*/  LDG.E R15, desc[UR10][R14.64] ;  /* 0x0000000a0e0f7981 */ /* 0x000f28000c1e1900 */
[----:B------:R-:W5:Y:S01]  /*1410*/  LDG.E R16, desc[UR10][R16.64] ;  /* 0x0000000a10107981 */ /* 0x000f62000c1e1900 */
[----:B--2---:R-:W-:Y:S01]  /*1420*/  FFMA R12, R8, R21, R12 ;  /* 0x00000015080c7223 */ /* 0x004fe2000000000c */
[----:B---3--:R-:W-:Y:S01]  /*1430*/  FFMA R5, R9, R18, R5 ;  /* 0x0000001209057223 */ /* 0x008fe20000000005 */
[----:B----4-:R-:W-:Y:S01]  /*1440*/  FFMA R6, R10, R15, R6 ;  /* 0x0000000f0a067223 */ /* 0x010fe20000000006 */
[----:B-----5:R-:W-:-:S07]  /*1450*/  FFMA R7, R11, R16, R7 ;  /* 0x000000100b077223 */ /* 0x020fce0000000007 */
.L_x_0:
[----:B------:R-:W0:Y:S02]  /*1460*/  LDCU UR5, c[0x0][0x398] ;  /* 0x00007300ff0577ac */ /* 0x000e240008000800 */
[----:B0-----:R-:W-:-:S09]  /*1470*/  UISETP.GE.AND UP0, UPT, UR4, UR5, UPT ;  /* 0x000000050400728c */ /* 0x001fd2000bf06270 */
[----:B------:R-:W-:Y:S05]  /*1480*/  BRA.U UP0, `(.L_x_4) ;  /* 0x0000000900dc7547 */ /* 0x000fea000b800000 */
[----:B------:R-:W0:Y:S01]  /*1490*/  LDC R4, c[0x0][0x3a4] ;  /* 0x0000e900ff047b82 */ /* 0x000e220000000800 */
[----:B------:R-:W-:Y:S01]  /*14a0*/  UIADD3 UR6, UPT, UPT, -UR4, UR5, URZ ;  /* 0x0000000504067290 */ /* 0x000fe2000fffe1ff */
[----:B------:R-:W-:Y:S01]  /*14b0*/  SHF.R.S32.HI R9, RZ, 0x1f, R2 ;  /* 0x0000001fff097819 */ /* 0x000fe20000011402 */
[----:B------:R-:W-:Y:S02]  /*14c0*/  UIADD3 UR5, UPT, UPT, UR4, -UR5, URZ ;  /* 0x8000000504057290 */ /* 0x000fe4000fffe0ff */
[----:B------:R-:W-:Y:S02]  /*14d0*/  ULOP3.LUT UR15, UR6, 0x7, URZ, 0xc0, !UPT ;  /* 0x00000007060f7892 */ /* 0x000fe4000f8ec0ff */
[----:B------:R-:W-:Y:S02]  /*14e0*/  UISETP.GT.U32.AND UP1, UPT, UR5, -0x8, UPT ;  /* 0xfffffff80500788c */ /* 0x000fe4000bf24070 */
[----:B------:R-:W-:Y:S01]  /*14f0*/  UISETP.NE.AND UP0, UPT, UR15, URZ, UPT ;  /* 0x000000ff0f00728c */ /* 0x000fe2000bf05270 */
[----:B0-----:R-:W-:-:S05]  /*1500*/  IMAD R8, R0, R4, RZ ;  /* 0x0000000400087224 */ /* 0x001fca00078e02ff */
[----:B------:R-:W-:Y:S01]  /*1510*/  SHF.R.S32.HI R10, RZ, 0x1f, R8 ;  /* 0x0000001fff0a7819 */ /* 0x000fe20000011408 */
[----:B------:R-:W-:Y:S06]  /*1520*/  BRA.U UP1, `(.L_x_5) ;  /* 0x0000000501647547 */ /* 0x000fec000b800000 */
[----:B------:R-:W-:Y:S02]  /*1530*/  UIADD3 UR7, UPT, UPT, UR4, 0x2, URZ ;  /* 0x0000000204077890 */ /* 0x000fe4000fffe0ff */
[C---:B------:R-:W-:Y:S01]  /*1540*/  IMAD R11, R4.reuse, UR4, RZ ;  /* 0x00000004040b7c24 */ /* 0x040fe2000f8e02ff */
[----:B------:R-:W-:Y:S02]  /*1550*/  UIADD3 UR8, UPT, UPT, UR4, 0x3, URZ ;  /* 0x0000000304087890 */ /* 0x000fe4000fffe0ff */
[----:B------:R-:W-:Y:S01]  /*1560*/  UIADD3 UR9, UPT, UPT, UR4, 0x4, URZ ;  /* 0x0000000404097890 */ /* 0x000fe2000fffe0ff */
[----:B------:R-:W-:Y:S01]  /*1570*/  IMAD.IADD R3, R11, 0x1, R4 ;  /* 0x000000010b037824 */ /* 0x000fe200078e0204 */
[----:B------:R-:W-:Y:S01]  /*1580*/  UIADD3 UR12, UPT, UPT, UR4, 0x5, URZ ;  /* 0x00000005040c7890 */ /* 0x000fe2000fffe0ff */
[C---:B------:R-:W-:Y:S01]  /*1590*/  IMAD R13, R4.reuse, UR7, RZ ;  /* 0x00000007040d7c24 */ /* 0x040fe2000f8e02ff */
[----:B------:R-:W-:Y:S01]  /*15a0*/  UIADD3 UR13, UPT, UPT, UR4, 0x6, URZ ;  /* 0x00000006040d7890 */ /* 0x000fe2000fffe0ff */
[C---:B------:R-:W-:Y:S01]  /*15b0*/  IMAD R18, R4.reuse, UR8, RZ ;  /* 0x0000000804127c24 */ /* 0x040fe2000f8e02ff */
[----:B------:R-:W-:Y:S01]  /*15c0*/  UIADD3 UR14, UPT, UPT, UR4, 0x7, URZ ;  /* 0x00000007040e7890 */ /* 0x000fe2000fffe0ff */
[C---:B------:R-:W-:Y:S01]  /*15d0*/  IMAD R19, R4.reuse, UR9, RZ ;  /* 0x0000000904137c24 */ /* 0x040fe2000f8e02ff */
[----:B------:R-:W-:Y:S01]  /*15e0*/  ULOP3.LUT UR5, UR6, 0xfffffff8, URZ, 0xc0, !UPT ;  /* 0xfffffff806057892 */ /* 0x000fe2000f8ec0ff */
[C---:B------:R-:W-:Y:S01]  /*15f0*/  IMAD R20, R4.reuse, UR12, RZ ;  /* 0x0000000c04147c24 */ /* 0x040fe2000f8e02ff */
[----:B------:R-:W0:Y:S01]  /*1600*/  LDCU.128 UR16, c[0x0][0x380] ;  /* 0x00007000ff1077ac */ /* 0x000e220008000c00 */
[----:B------:R-:W-:-:S02]  /*1610*/  IMAD R21, R4, UR13, RZ ;  /* 0x0000000d04157c24 */ /* 0x000fc4000f8e02ff */
[----:B------:R-:W-:Y:S01]  /*1620*/  IMAD R22, R4, UR14, RZ ;  /* 0x0000000e04167c24 */ /* 0x000fe2000f8e02ff */
[----:B------:R-:W-:-:S12]  /*1630*/  UIADD3 UR5, UPT, UPT, -UR5, URZ, URZ ;  /* 0x000000ff05057290 */ /* 0x000fd8000fffe1ff */
.L_x_6:
[----:B------:R-:W-:Y:S02]  /*1640*/  IADD3 R15, P1, PT, R2, R11, RZ ;  /* 0x0000000b020f7210 */ /* 0x000fe40007f3e0ff */
[----:B------:R-:W-:Y:S02]  /*1650*/  IADD3 R23, P0, PT, R8, UR4, RZ ;  /* 0x0000000408177c10 */ /* 0x000fe4000ff1e0ff */
[----:B------:R-:W-:Y:S02]  /*1660*/  LEA.HI.X.SX32 R24, R11, R9, 0x1, P1 ;  /* 0x000000090b187211 */ /* 0x000fe400008f0eff */
[----:B0-----:R-:W-:Y:S01]  /*1670*/  LEA R16, P1, R15, UR18, 0x2 ;  /* 0x000000120f107c11 */ /* 0x001fe2000f8210ff */
[----:B------:R-:W-:Y:S01]  /*1680*/  IMAD.X R26, RZ, RZ, R10, P0 ;  /* 0x000000ffff1a7224 */ /* 0x000fe200000e060a */
[----:B------:R-:W-:Y:S02]  /*1690*/  LEA R14, P0, R23, UR16, 0x2 ;  /* 0x00000010170e7c11 */ /* 0x000fe4000f8010ff */
[----:B------:R-:W-:-:S02]  /*16a0*/  LEA.HI.X R17, R15, UR19, R24, 0x2, P1 ;  /* 0x000000130f117c11 */ /* 0x000fc400088f1418 */
[----:B------:R-:W-:-:S03]  /*16b0*/  LEA.HI.X R15, R23, UR17, R26, 0x2, P0 ;  /* 0x00000011170f7c11 */ /* 0x000fc600080f141a */
[----:B------:R0:W2:Y:S04]  /*16c0*/  LDG.E R26, desc[UR10][R16.64] ;  /* 0x0000000a101a7981 */ /* 0x0000a8000c1e1900 */
[----:B------:R-:W2:Y:S01]  /*16d0*/  LDG.E R25, desc[UR10][R14.64] ;  /* 0x0000000a0e197981 */ /* 0x000ea2000c1e1900 */
[----:B------:R-:W-:-:S04]  /*16e0*/  IADD3 R23, P0, PT, R2, R3, RZ ;  /* 0x0000000302177210 */ /* 0x000fc80007f1e0ff */
[----:B------:R-:W-:Y:S02]  /*16f0*/  LEA.HI.X.SX32 R24, R3, R9, 0x1, P0 ;  /* 0x0000000903187211 */ /* 0x000fe400000f0eff */
[----:B0-----:R-:W-:-:S04]  /*1700*/  LEA R16, P0, R23, UR18, 0x2 ;  /* 0x0000001217107c11 */ /* 0x001fc8000f8010ff */
[----:B------:R-:W-:Y:S02]  /*1710*/  LEA.HI.X R17, R23, UR19, R24, 0x2, P0 ;  /* 0x0000001317117c11 */ /* 0x000fe400080f1418 */
[----:B------:R-:W3:Y:S04]  /*1720*/  LDG.E R23, desc[UR10][R14.64+0x4] ;  /* 0x0000040a0e177981 */ /* 0x000ee8000c1e1900 */
[----:B------:R0:W3:Y:S01]  /*1730*/  LDG.E R24, desc[UR10][R16.64] ;  /* 0x0000000a10187981 */ /* 0x0000e2000c1e1900 */
[----:B------:R-:W-:Y:S01]  /*1740*/  IADD3 R27, P0, PT, R2, R13, RZ ;  /* 0x0000000d021b7210 */ /* 0x000fe20007f1e0ff */
[----:B--2---:R-:W-:-:S03]  /*1750*/  FFMA R26, R25, R26, R12 ;  /* 0x0000001a191a7223 */ /* 0x004fc6000000000c */
[----:B------:R-:W-:Y:S02]  /*1760*/  LEA.HI.X.SX32 R12, R13, R9, 0x1, P0 ;  /* 0x000000090d0c7211 */ /* 0x000fe400000f0eff */
[----:B0-----:R-:W-:-:S04]  /*1770*/  LEA R16, P0, R27, UR18, 0x2 ;  /* 0x000000121b107c11 */ /* 0x001fc8000f8010ff */
[----:B------:R-:W-:Y:S02]  /*1780*/  LEA.HI.X R17, R27, UR19, R12, 0x2, P0 ;  /* 0x000000131b117c11 */ /* 0x000fe400080f140c */
[----:B------:R-:W2:Y:S04]  /*1790*/  LDG.E R12, desc[UR10][R14.64+0x8] ;  /* 0x0000080a0e0c7981 */ /* 0x000ea8000c1e1900 */
[----:B------:R0:W2:Y:S01]  /*17a0*/  LDG.E R25, desc[UR10][R16.64] ;  /* 0x0000000a10197981 */ /* 0x0000a2000c1e1900 */
[----:B------:R-:W-:Y:S01]  /*17b0*/  IADD3 R28, P0, PT, R2, R18, RZ ;  /* 0x00000012021c7210 */ /* 0x000fe20007f1e0ff */
[----:B---3--:R-:W-:-:S03]  /*17c0*/  FFMA R27, R23, R24, R26 ;  /* 0x00000018171b7223 */ /* 0x008fc6000000001a */
[----:B------:R-:W-:Y:S01]  /*17d0*/  LEA.HI.X.SX32 R23, R18, R9, 0x1, P0 ;  /* 0x0000000912177211 */ /* 0x000fe200000f0eff */
[----:B------:R-:W3:Y:S01]  /*17e0*/  LDG.E R26, desc[UR10][R14.64+0xc] ;  /* 0x00000c0a0e1a7981 */ /* 0x000ee2000c1e1900 */
[----:B0-----:R-:W-:-:S04]  /*17f0*/  LEA R16, P0, R28, UR18, 0x2 ;  /* 0x000000121c107c11 */ /* 0x001fc8000f8010ff */
[----:B------:R-:W-:-:S05]  /*1800*/  LEA.HI.X R17, R28, UR19, R23, 0x2, P0 ;  /* 0x000000131c117c11 */ /* 0x000fca00080f1417 */
        /* <DEDUP_REMOVED lines=10> */
[----:B------:R-:W-:Y:S02]  /*18b0*/  LEA.HI.X.SX32 R23, R20, R9, 0x1, P0 ;  /* 0x0000000914177211 */ /* 0x000fe400000f0eff */
[----:B0-----:R-:W-:-:S04]  /*18c0*/  LEA R16, P0, R12, UR18, 0x2 ;  /* 0x000000120c107c11 */ /* 0x001fc8000f8010ff */
[----:B------:R-:W-:Y:S02]  /*18d0*/  LEA.HI.X R17, R12, UR19, R23, 0x2, P0 ;  /* 0x000000130c117c11 */ /* 0x000fe400080f1417 */
[----:B------:R-:W-:-:S03]  /*18e0*/  IADD3 R23, P0, PT, R2, R21, RZ ;  /* 0x0000001502177210 */ /* 0x000fc60007f1e0ff */
[----:B------:R0:W3:Y:S01]  /*18f0*/  LDG.E R12, desc[UR10][R16.64] ;  /* 0x0000000a100c7981 */ /* 0x0000e2000c1e1900 */
[----:B------:R-:W-:Y:S02]  /*1900*/  LEA.HI.X.SX32 R28, R21, R9, 0x1, P0 ;  /* 0x00000009151c7211 */ /* 0x000fe400000f0eff */
[----:B0-----:R-:W-:-:S04]  /*1910*/  LEA R16, P0, R23, UR18, 0x2 ;  /* 0x0000001217107c11 */ /* 0x001fc8000f8010ff */
[----:B------:R-:W-:Y:S02]  /*1920*/  LEA.HI.X R17, R23, UR19, R28, 0x2, P0 ;  /* 0x0000001317117c11 */ /* 0x000fe400080f141c */
[----:B------:R-:W-:-:S03]  /*1930*/  IADD3 R28, P0, PT, R2, R22, RZ ;  /* 0x00000016021c7210 */ /* 0x000fc60007f1e0ff */
[----:B------:R-:W4:Y:S01]  /*1940*/  LDG.E R23, desc[UR10][R16.64] ;  /* 0x0000000a10177981 */ /* 0x000f22000c1e1900 */
[----:B------:R-:W-:Y:S01]  /*1950*/  LEA.HI.X.SX32 R29, R22, R9, 0x1, P0 ;  /* 0x00000009161d7211 */ /* 0x000fe200000f0eff */
[----:B--2---:R-:W-:Y:S02]  /*1960*/  FFMA R27, R25, R24, R26 ;  /* 0x00000018191b7223 */ /* 0x004fe4000000001a */
[----:B------:R-:W3:Y:S04]  /*1970*/  LDG.E R26, desc[UR10][R14.64+0x14] ;  /* 0x0000140a0e1a7981 */ /* 0x000ee8000c1e1900 */
[----:B------:R-:W4:Y:S04]  /*1980*/  LDG.E R24, desc[UR10][R14.64+0x18] ;  /* 0x0000180a0e187981 */ /* 0x000f28000c1e1900 */
[----:B------:R0:W2:Y:S02]  /*1990*/  LDG.E R25, desc[UR10][R14.64+0x1c] ;  /* 0x00001c0a0e197981 */ /* 0x0000a4000c1e1900 */
[----:B0-----:R-:W-:-:S04]  /*19a0*/  LEA R14, P0, R28, UR18, 0x2 ;  /* 0x000000121c0e7c11 */ /* 0x001fc8000f8010ff */
[----:B------:R-:W-:-:S05]  /*19b0*/  LEA.HI.X R15, R28, UR19, R29, 0x2, P0 ;  /* 0x000000131c0f7c11 */ /* 0x000fca00080f141d */
[----:B------:R-:W2:Y:S01]  /*19c0*/  LDG.E R28, desc[UR10][R14.64] ;  /* 0x0000000a0e1c7981 */ /* 0x000ea2000c1e1900 */
[----:B------:R-:W-:-:S04]  /*19d0*/  UIADD3 UR5, UPT, UPT, UR5, 0x8, URZ ;  /* 0x0000000805057890 */ /* 0x000fc8000fffe0ff */
[----:B------:R-:W-:Y:S01]  /*19e0*/  UISETP.NE.AND UP1, UPT, UR5, URZ, UPT ;  /* 0x000000ff0500728c */ /* 0x000fe2000bf25270 */
[C---:B------:R-:W-:Y:S02]  /*19f0*/  IMAD R3, R4.reuse, 0x8, R3 ;  /* 0x0000000804037824 */ /* 0x040fe400078e0203 */
[C---:B------:R-:W-:Y:S02]  /*1a00*/  IMAD R13, R4.reuse, 0x8, R13 ;  /* 0x00000008040d7824 */ /* 0x040fe400078e020d */
[C---:B------:R-:W-:Y:S02]  /*1a10*/  IMAD R18, R4.reuse, 0x8, R18 ;  /* 0x0000000804127824 */ /* 0x040fe400078e0212 */
[C---:B------:R-:W-:Y:S02]  /*1a20*/  IMAD R19, R4.reuse, 0x8, R19 ;  /* 0x0000000804137824 */ /* 0x040fe400078e0213 */
[C---:B------:R-:W-:Y:S02]  /*1a30*/  IMAD R20, R4.reuse, 0x8, R20 ;  /* 0x0000000804147824 */ /* 0x040fe400078e0214 */
[----:B------:R-:W-:-:S02]  /*1a40*/  IMAD R21, R4, 0x8, R21 ;  /* 0x0000000804157824 */ /* 0x000fc400078e0215 */
[C---:B------:R-:W-:Y:S02]  /*1a50*/  IMAD R22, R4.reuse, 0x8, R22 ;  /* 0x0000000804167824 */ /* 0x040fe400078e0216 */
[----:B------:R-:W-:Y:S01]  /*1a60*/  IMAD R11, R4, 0x8, R11 ;  /* 0x00000008040b7824 */ /* 0x000fe200078e020b */
[----:B------:R-:W-:Y:S01]  /*1a70*/  UIADD3 UR4, UPT, UPT, UR4, 0x8, URZ ;  /* 0x0000000804047890 */ /* 0x000fe2000fffe0ff */
[----:B---3--:R-:W-:-:S04]  /*1a80*/  FFMA R27, R26, R12, R27 ;  /* 0x0000000c1a1b7223 */ /* 0x008fc8000000001b */
[----:B----4-:R-:W-:-:S04]  /*1a90*/  FFMA R24, R24, R23, R27 ;  /* 0x0000001718187223 */ /* 0x010fc8000000001b */
[----:B--2---:R-:W-:Y:S01]  /*1aa0*/  FFMA R12, R25, R28, R24 ;  /* 0x0000001c190c7223 */ /* 0x004fe20000000018 */
[----:B------:R-:W-:Y:S06]  /*1ab0*/  BRA.U UP1, `(.L_x_6) ;  /* 0xfffffff901e07547 */ /* 0x000fec000b83ffff */
.L_x_5:
[----:B------:R-:W-:Y:S05]  /*1ac0*/  BRA.U !UP0, `(.L_x_4) ;  /* 0x00000005084c7547 */ /* 0x000fea000b800000 */
[----:B------:R-:W-:Y:S02]  /*1ad0*/  UISETP.GE.U32.AND UP0, UPT, UR15, 0x4, UPT ;  /* 0x000000040f00788c */ /* 0x000fe4000bf06070 */
[----:B------:R-:W-:-:S04]  /*1ae0*/  ULOP3.LUT UR7, UR6, 0x3, URZ, 0xc0, !UPT ;  /* 0x0000000306077892 */ /* 0x000fc8000f8ec0ff */
[----:B------:R-:W-:-:S03]  /*1af0*/  UISETP.NE.AND UP1, UPT, UR7, URZ, UPT ;  /* 0x000000ff0700728c */ /* 0x000fc6000bf25270 */
[----:B------:R-:W-:Y:S08]  /*1b00*/  BRA.U !UP0, `(.L_x_7) ;  /* 0x0000000108987547 */ /* 0x000ff0000b800000 */
[----:B------:R-:W0:Y:S01]  /*1b10*/  LDCU.128 UR12, c[0x0][0x380] ;  /* 0x00007000ff0c77ac */ /* 0x000e220008000c00 */
[----:B------:R-:W-:Y:S01]  /*1b20*/  IMAD R3, R4, UR4, RZ ;  /* 0x0000000404037c24 */ /* 0x000fe2000f8e02ff */
[----:B------:R-:W-:-:S03]  /*1b30*/  IADD3 R15, P1, PT, R8, UR4, RZ ;  /* 0x00000004080f7c10 */ /* 0x000fc6000ff3e0ff */
[----:B------:R-:W-:Y:S01]  /*1b40*/  IMAD.IADD R17, R3, 0x1, R4 ;  /* 0x0000000103117824 */ /* 0x000fe200078e0204 */
[----:B------:R-:W-:Y:S01]  /*1b50*/  IADD3 R13, P2, PT, R2, R3, RZ ;  /* 0x00000003020d7210 */ /* 0x000fe20007f5e0ff */
[----:B------:R-:W-:-:S03]  /*1b60*/  IMAD.X R24, RZ, RZ, R10, P1 ;  /* 0x000000ffff187224 */ /* 0x000fc600008e060a */
[----:B------:R-:W-:Y:S02]  /*1b70*/  IADD3 R11, P1, PT, R2, R17, RZ ;  /* 0x00000011020b7210 */ /* 0x000fe40007f3e0ff */
[-C--:B------:R-:W-:Y:S01]  /*1b80*/  LEA.HI.X.SX32 R20, R3, R9.reuse, 0x1, P2 ;  /* 0x0000000903147211 */ /* 0x080fe200010f0eff */
[C---:B------:R-:W-:Y:S01]  /*1b90*/  IMAD.IADD R3, R17.reuse, 0x1, R4 ;  /* 0x0000000111037824 */ /* 0x040fe200078e0204 */
[----:B------:R-:W-:Y:S02]  /*1ba0*/  LEA.HI.X.SX32 R18, R17, R9, 0x1, P1 ;  /* 0x0000000911127211 */ /* 0x000fe400008f0eff */
[----:B0-----:R-:W-:Y:S02]  /*1bb0*/  LEA R14, P0, R15, UR12, 0x2 ;  /* 0x0000000c0f0e7c11 */ /* 0x001fe4000f8010ff */
[----:B------:R-:W-:Y:S02]  /*1bc0*/  LEA R16, P1, R11, UR14, 0x2 ;  /* 0x0000000e0b107c11 */ /* 0x000fe4000f8210ff */
[----:B------:R-:W-:-:S02]  /*1bd0*/  LEA R22, P2, R13, UR14, 0x2 ;  /* 0x0000000e0d167c11 */ /* 0x000fc4000f8410ff */
[----:B------:R-:W-:Y:S02]  /*1be0*/  LEA.HI.X R15, R15, UR13, R24, 0x2, P0 ;  /* 0x0000000d0f0f7c11 */ /* 0x000fe400080f1418 */
[----:B------:R-:W-:Y:S01]  /*1bf0*/  LEA.HI.X R17, R11, UR15, R18, 0x2, P1 ;  /* 0x0000000f0b117c11 */ /* 0x000fe200088f1412 */
[----:B------:R-:W-:Y:S01]  /*1c00*/  IMAD.IADD R11, R3, 0x1, R4 ;  /* 0x00000001030b7824 */ /* 0x000fe200078e0204 */
[----:B------:R-:W-:Y:S01]  /*1c10*/  IADD3 R19, P0, PT, R2, R3, RZ ;  /* 0x0000000302137210 */ /* 0x000fe20007f1e0ff */
[----:B------:R-:W2:Y:S01]  /*1c20*/  LDG.E R24, desc[UR10][R14.64+0x4] ;  /* 0x0000040a0e187981 */ /* 0x000ea2000c1e1900 */
[----:B------:R-:W-:Y:S02]  /*1c30*/  LEA.HI.X R23, R13, UR15, R20, 0x2, P2 ;  /* 0x0000000f0d177c11 */ /* 0x000fe400090f1414 */
[----:B------:R-:W-:Y:S01]  /*1c40*/  LEA.HI.X.SX32 R20, R3, R9, 0x1, P0 ;  /* 0x0000000903147211 */ /* 0x000fe200000f0eff */
[----:B------:R-:W2:Y:S01]  /*1c50*/  LDG.E R16, desc[UR10][R16.64] ;  /* 0x0000000a10107981 */ /* 0x000ea2000c1e1900 */
[----:B------:R-:W-:-:S02]  /*1c60*/  LEA R18, P0, R19, UR14, 0x2 ;  /* 0x0000000e13127c11 */ /* 0x000fc4000f8010ff */
[----:B------:R-:W-:Y:S01]  /*1c70*/  IADD3 R13, P1, PT, R2, R11, RZ ;  /* 0x0000000b020d7210 */ /* 0x000fe20007f3e0ff */
[----:B------:R-:W3:Y:S01]  /*1c80*/  LDG.E R23, desc[UR10][R22.64] ;  /* 0x0000000a16177981 */ /* 0x000ee2000c1e1900 */
[----:B------:R-:W-:-:S03]  /*1c90*/  LEA.HI.X R19, R19, UR15, R20, 0x2, P0 ;  /* 0x0000000f13137c11 */ /* 0x000fc600080f1414 */
[----:B------:R-:W3:Y:S01]  /*1ca0*/  LDG.E R3, desc[UR10][R14.64] ;  /* 0x0000000a0e037981 */ /* 0x000ee2000c1e1900 */
[----:B------:R-:W-:Y:S02]  /*1cb0*/  LEA.HI.X.SX32 R26, R11, R9, 0x1, P1 ;  /* 0x000000090b1a7211 */ /* 0x000fe400008f0eff */
[C---:B------:R-:W-:Y:S01]  /*1cc0*/  LEA R20, P0, R13.reuse, UR14, 0x2 ;  /* 0x0000000e0d147c11 */ /* 0x040fe2000f8010ff */
[----:B------:R-:W4:Y:S03]  /*1cd0*/  LDG.E R18, desc[UR10][R18.64] ;  /* 0x0000000a12127981 */ /* 0x000f26000c1e1900 */
[----:B------:R-:W-:Y:S01]  /*1ce0*/  LEA.HI.X R21, R13, UR15, R26, 0x2, P0 ;  /* 0x0000000f0d157c11 */ /* 0x000fe200080f141a */
[----:B------:R-:W5:Y:S04]  /*1cf0*/  LDG.E R22, desc[UR10][R14.64+0xc] ;  /* 0x00000c0a0e167981 */ /* 0x000f68000c1e1900 */
[----:B------:R-:W4:Y:S04]  /*1d00*/  LDG.E R26, desc[UR10][R14.64+0x8] ;  /* 0x0000080a0e1a7981 */ /* 0x000f28000c1e1900 */
[----:B------:R-:W5:Y:S01]  /*1d10*/  LDG.E R20, desc[UR10][R20.64] ;  /* 0x0000000a14147981 */ /* 0x000f62000c1e1900 */
[----:B------:R-:W-:Y:S01]  /*1d20*/  UIADD3 UR4, UPT, UPT, UR4, 0x4, URZ ;  /* 0x0000000404047890 */ /* 0x000fe2000fffe0ff */
[----:B---3--:R-:W-:-:S04]  /*1d30*/  FFMA R3, R3, R23, R12 ;  /* 0x0000001703037223 */ /* 0x008fc8000000000c */
[----:B--2---:R-:W-:-:S04]  /*1d40*/  FFMA R3, R24, R16, R3 ;  /* 0x0000001018037223 */ /* 0x004fc80000000003 */
[----:B----4-:R-:W-:-:S04]  /*1d50*/  FFMA R3, R26, R18, R3 ;  /* 0x000000121a037223 */ /* 0x010fc80000000003 */
[----:B-----5:R-:W-:-:S07]  /*1d60*/  FFMA R12, R22, R20, R3 ;  /* 0x00000014160c7223 */ /* 0x020fce0000000003 */
.L_x_7:
[----:B------:R-:W-:Y:S05]  /*1d70*/  BRA.U !UP1, `(.L_x_4) ;  /* 0x0000000109a07547 */ /* 0x000fea000b800000 */
[----:B------:R-:W-:Y:S02]  /*1d80*/  UISETP.NE.AND UP0, UPT, UR7, 0x1, UPT ;  /* 0x000000010700788c */ /* 0x000fe4000bf05270 */
[----:B------:R-:W-:-:S04]  /*1d90*/  ULOP3.LUT UR5, UR6, 0x1, URZ, 0xc0, !UPT ;  /* 0x0000000106057892 */ /* 0x000fc8000f8ec0ff */
[----:B------:R-:W-:-:S03]  /*1da0*/  UISETP.NE.U32.AND UP1, UPT, UR5, 0x1, UPT ;  /* 0x000000010500788c */ /* 0x000fc6000bf25070 */
[----:B------:R-:W-:Y:S08]  /*1db0*/  BRA.U !UP0, `(.L_x_8) ;  /* 0x0000000108587547 */ /* 0x000ff0000b800000 */
[----:B------:R-:W0:Y:S01]  /*1dc0*/  LDCU.128 UR12, c[0x0][0x380] ;  /* 0x00007000ff0c77ac */ /* 0x000e220008000c00 */
[----:B------:R-:W-:Y:S01]  /*1dd0*/  IMAD R11, R4, UR4, RZ ;  /* 0x00000004040b7c24 */ /* 0x000fe2000f8e02ff */
[----:B------:R-:W-:-:S03]  /*1de0*/  IADD3 R3, P1, PT, R8, UR4, RZ ;  /* 0x0000000408037c10 */ /* 0x000fc6000ff3e0ff */
[----:B------:R-:W-:Y:S01]  /*1df0*/  IMAD.IADD R19, R11, 0x1, R4 ;  /* 0x000000010b137824 */ /* 0x000fe200078e0204 */
[----:B------:R-:W-:Y:S01]  /*1e00*/  IADD3 R13, P2, PT, R2, R11, RZ ;  /* 0x0000000b020d7210 */ /* 0x000fe20007f5e0ff */
[----:B------:R-:W-:-:S03]  /*1e10*/  IMAD.X R18, RZ, RZ, R10, P1 ;  /* 0x000000ffff127224 */ /* 0x000fc600008e060a */
[----:B------:R-:W-:Y:S02]  /*1e20*/  LEA.HI.X.SX32 R20, R11, R9, 0x1, P2 ;  /* 0x000000090b147211 */ /* 0x000fe400010f0eff */
[----:B------:R-:W-:Y:S02]  /*1e30*/  IADD3 R11, P1, PT, R2, R19, RZ ;  /* 0x00000013020b7210 */ /* 0x000fe40007f3e0ff */
[----:B0-----:R-:W-:Y:S02]  /*1e40*/  LEA R14, P0, R3, UR12, 0x2 ;  /* 0x0000000c030e7c11 */ /* 0x001fe4000f8010ff */
[----:B------:R-:W-:Y:S02]  /*1e50*/  LEA R16, P2, R13, UR14, 0x2 ;  /* 0x0000000e0d107c11 */ /* 0x000fe4000f8410ff */
[----:B------:R-:W-:Y:S02]  /*1e60*/  LEA.HI.X R15, R3, UR13, R18, 0x2, P0 ;  /* 0x0000000d030f7c11 */ /* 0x000fe400080f1412 */
[----:B------:R-:W-:-:S02]  /*1e70*/  LEA.HI.X R17, R13, UR15, R20, 0x2, P2 ;  /* 0x0000000f0d117c11 */ /* 0x000fc400090f1414 */
[----:B------:R-:W-:Y:S01]  /*1e80*/  LEA R18, P0, R11, UR14, 0x2 ;  /* 0x0000000e0b127c11 */ /* 0x000fe2000f8010ff */
[----:B------:R-:W2:Y:S01]  /*1e90*/  LDG.E R3, desc[UR10][R14.64] ;  /* 0x0000000a0e037981 */ /* 0x000ea2000c1e1900 */
[----:B------:R-:W-:-:S03]  /*1ea0*/  LEA.HI.X.SX32 R20, R19, R9, 0x1, P1 ;  /* 0x0000000913147211 */ /* 0x000fc600008f0eff */
[----:B------:R-:W2:Y:S01]  /*1eb0*/  LDG.E R16, desc[UR10][R16.64] ;  /* 0x0000000a10107981 */ /* 0x000ea2000c1e1900 */
[----:B------:R-:W-:-:S03]  /*1ec0*/  LEA.HI.X R19, R11, UR15, R20, 0x2, P0 ;  /* 0x0000000f0b137c11 */ /* 0x000fc600080f1414 */
[----:B------:R-:W3:Y:S04]  /*1ed0*/  LDG.E R20, desc[UR10][R14.64+0x4] ;  /* 0x0000040a0e147981 */ /* 0x000ee8000c1e1900 */
[----:B------:R-:W3:Y:S01]  /*1ee0*/  LDG.E R18, desc[UR10][R18.64] ;  /* 0x0000000a12127981 */ /* 0x000ee2000c1e1900 */
[----:B------:R-:W-:Y:S01]  /*1ef0*/  UIADD3 UR4, UPT, UPT, UR4, 0x2, URZ ;  /* 0x0000000204047890 */ /* 0x000fe2000fffe0ff */
[----:B--2---:R-:W-:-:S04]  /*1f00*/  FFMA R3, R3, R16, R12 ;  /* 0x0000001003037223 */ /* 0x004fc8000000000c */
[----:B---3--:R-:W-:-:S07]  /*1f10*/  FFMA R12, R20, R18, R3 ;  /* 0x00000012140c7223 */ /* 0x008fce0000000003 */
.L_x_8:
[----:B------:R-:W-:Y:S05]  /*1f20*/  BRA.U UP1, `(.L_x_4) ;  /* 0x0000000101347547 */ /* 0x000fea000b800000 */
[----:B------:R-:W0:Y:S01]  /*1f30*/  LDCU.128 UR12, c[0x0][0x380] ;  /* 0x00007000ff0c77ac */ /* 0x000e220008000c00 */
[----:B------:R-:W-:Y:S01]  /*1f40*/  IMAD R4, R4, UR4, RZ ;  /* 0x0000000404047c24 */ /* 0x000fe2000f8e02ff */
[----:B------:R-:W-:-:S04]  /*1f50*/  IADD3 R11, P1, PT, R8, UR4, RZ ;  /* 0x00000004080b7c10 */ /* 0x000fc8000ff3e0ff */
[----:B------:R-:W-:Y:S01]  /*1f60*/  IADD3 R3, P2, PT, R2, R4, RZ ;  /* 0x0000000402037210 */ /* 0x000fe20007f5e0ff */
[----:B------:R-:W-:-:S03]  /*1f70*/  IMAD.X R14, RZ, RZ, R10, P1 ;  /* 0x000000ffff0e7224 */ /* 0x000fc600008e060a */
[----:B------:R-:W-:Y:S02]  /*1f80*/  LEA.HI.X.SX32 R4, R4, R9, 0x1, P2 ;  /* 0x0000000904047211 */ /* 0x000fe400010f0eff */
[----:B0-----:R-:W-:Y:S02]  /*1f90*/  LEA R8, P0, R11, UR12, 0x2 ;  /* 0x0000000c0b087c11 */ /* 0x001fe4000f8010ff */
[----:B------:R-:W-:Y:S02]  /*1fa0*/  LEA R10, P1, R3, UR14, 0x2 ;  /* 0x0000000e030a7c11 */ /* 0x000fe4000f8210ff */
[----:B------:R-:W-:Y:S02]  /*1fb0*/  LEA.HI.X R9, R11, UR13, R14, 0x2, P0 ;  /* 0x0000000d0b097c11 */ /* 0x000fe400080f140e */
[----:B------:R-:W-:-:S04]  /*1fc0*/  LEA.HI.X R11, R3, UR15, R4, 0x2, P1 ;  /* 0x0000000f030b7c11 */ /* 0x000fc800088f1404 */
[----:B------:R-:W2:Y:S04]  /*1fd0*/  LDG.E R9, desc[UR10][R8.64] ;  /* 0x0000000a08097981 */ /* 0x000ea8000c1e1900 */
[----:B------:R-:W2:Y:S02]  /*1fe0*/  LDG.E R10, desc[UR10][R10.64] ;  /* 0x0000000a0a0a7981 */ /* 0x000ea4000c1e1900 */
[----:B--2---:R-:W-:-:S07]  /*1ff0*/  FFMA R12, R9, R10, R12 ;  /* 0x0000000a090c7223 */ /* 0x004fce000000000c */
.L_x_4:
[----:B------:R-:W0:Y:S01]  /*2000*/  LDCU UR6, c[0x0][0x3a4] ;  /* 0x00007480ff0677ac */ /* 0x000e220008000800 */
[----:B------:R-:W-:Y:S01]  /*2010*/  SHF.R.S32.HI R4, RZ, 0x1f, R2 ;  /* 0x0000001fff047819 */ /* 0x000fe20000011402 */
[----:B------:R-:W-:Y:S01]  /*2020*/  FADD R5, R5, R12 ;  /* 0x0000000c05057221 */ /* 0x000fe20000000000 */
[----:B------:R-:W-:Y:S01]  /*2030*/  FADD R6, R7, R6 ;  /* 0x0000000607067221 */ /* 0x000fe20000000000 */
[----:B------:R-:W1:Y:S03]  /*2040*/  LDCU.64 UR4, c[0x0][0x390] ;  /* 0x00007200ff0477ac */ /* 0x000e660008000a00 */
[----:B------:R-:W-:Y:S01]  /*2050*/  FADD R5, R5, R6 ;  /* 0x0000000605057221 */ /* 0x000fe20000000000 */
[----:B0-----:R-:W-:-:S05]  /*2060*/  IMAD R3, R0, UR6, RZ ;  /* 0x0000000600037c24 */ /* 0x001fca000f8e02ff */
[----:B------:R-:W-:-:S04]  /*2070*/  IADD3 R0, P0, PT, R2, R3, RZ ;  /* 0x0000000302007210 */ /* 0x000fc80007f1e0ff */
[----:B------:R-:W-:Y:S02]  /*2080*/  LEA.HI.X.SX32 R3, R3, R4, 0x1, P0 ;  /* 0x0000000403037211 */ /* 0x000fe400000f0eff */
[----:B-1----:R-:W-:-:S04]  /*2090*/  LEA R2, P0, R0, UR4, 0x2 ;  /* 0x0000000400027c11 */ /* 0x002fc8000f8010ff */
[----:B------:R-:W-:-:S05]  /*20a0*/  LEA.HI.X R3, R0, UR5, R3, 0x2, P0 ;  /* 0x0000000500037c11 */ /* 0x000fca00080f1403 */
[----:B------:R-:W-:Y:S01]  /*20b0*/  STG.E desc[UR10][R2.64], R5 ;  /* 0x0000000502007986 */ /* 0x000fe2000c10190a */
[----:B------:R-:W-:Y:S05]  /*20c0*/  EXIT ;  /* 0x000000000000794d */ /* 0x000fea0003800000 */
.L_x_9:
[----:B------:R-:W-:-:S00]  /*20d0*/  BRA `(.L_x_9) ;  /* 0xfffffffc00fc7947 */ /* 0x000fc0000383ffff */
[----:B------:R-:W-:-:S00]  /*20e0*/  NOP ;  /* 0x0000000000007918 */ /* 0x000fc00000000000 */
        /* <DEDUP_REMOVED lines=9> */
.L_x_36:


//--------------------- .text._Z14MatMulDownLeftPfS_S_iiiii --------------------------
	.section	.text._Z14MatMulDownLeftPfS_S_iiiii,"ax",@progbits
	.align	128
        .global         _Z14MatMulDownLeftPfS_S_iiiii
        .type           _Z14MatMulDownLeftPfS_S_iiiii,@function
        .size           _Z14MatMulDownLeftPfS_S_iiiii,(.L_x_37 - _Z14MatMulDownLeftPfS_S_iiiii)
        .other          _Z14MatMulDownLeftPfS_S_iiiii,@"STO_CUDA_ENTRY STV_DEFAULT"
_Z14MatMulDownLeftPfS_S_iiiii:
.text._Z14MatMulDownLeftPfS_S_iiiii:
[----:B------:R-:W-:Y:S01]  /*0000*/  LDC R1, c[0x0][0x37c] ;  /* 0x0000df00ff017b82 */ /* 0x000fe20000000800 */
[----:B------:R-:W0:Y:S07]  /*0010*/  S2R R37, SR_TID.Y ;  /* 0x0000000000257919 */ /* 0x000e2e0000002200 */
[----:B------:R-:W1:Y:S01]  /*0020*/  LDC R3, c[0x0][0x360] ;  /* 0x0000d800ff037b82 */ /* 0x000e620000000800 */
[----:B------:R-:W2:Y:S01]  /*0030*/  LDCU UR24, c[0x0][0x3a8] ;  /* 0x00007500ff1877ac */ /* 0x000ea20008000800 */
        /* <DEDUP_REMOVED lines=9> */
[----:B---3--:R-:W-:Y:S02]  /*00d0*/  ISETP.GE.AND P0, PT, R2, UR4, PT ;  /* 0x0000000402007c0c */ /* 0x008fe4000bf06270 */
[----:B------:R-:W-:-:S04]  /*00e0*/  LEA R0, R0, 0x4, 0x2 ;  /* 0x0000000400007811 */ /* 0x000fc800078e10ff */
[----:B----4-:R-:W-:-:S13]  /*00f0*/  ISETP.GT.OR P0, PT, R0, UR5, P0 ;  /* 0x0000000500007c0c */ /* 0x010fda0008704670 */
[----:B------:R-:W-:Y:S05]  /*0100*/  @P0 EXIT ;  /* 0x000000000000094d */ /* 0x000fea0003800000 */
[----:B------:R-:W0:Y:S01]  /*0110*/  LDCU UR8, c[0x0][0x398] ;  /* 0x00007300ff0877ac */ /* 0x000e220008000800 */
[----:B------:R-:W-:Y:S01]  /*0120*/  IMAD.MOV.U32 R36, RZ, RZ, RZ ;  /* 0x000000ffff247224 */ /* 0x000fe200078e00ff */
[----:B------:R-:W-:Y:S02]  /*0130*/  CS2R R34, SRZ ;  /* 0x0000000000227805 */ /* 0x000fe4000001ff00 */
[----:B------:R-:W-:Y:S02]  /*0140*/  CS2R R32, SRZ ;  /* 0x0000000000207805 */ /* 0x000fe4000001ff00 */
[----:B------:R-:W-:Y:S02]  /*0150*/  CS2R R26, SRZ ;  /* 0x00000000001a7805 */ /* 0x000fe4000001ff00 */
[----:B------:R-:W-:Y:S01]  /*0160*/  CS2R R24, SRZ ;  /* 0x0000000000187805 */ /* 0x000fe2000001ff00 */
[----:B------:R-:W-:Y:S01]  /*0170*/  IMAD.MOV.U32 R0, RZ, RZ, RZ ;  /* 0x000000ffff007224 */ /* 0x000fe200078e00ff */
[----:B------:R-:W-:-:S02]  /*0180*/  CS2R R2, SRZ ;  /* 0x0000000000027805 */ /* 0x000fc4000001ff00 */
[----:B------:R-:W-:Y:S02]  /*0190*/  CS2R R28, SRZ ;  /* 0x00000000001c7805 */ /* 0x000fe4000001ff00 */
[----:B------:R-:W-:Y:S01]  /*01a0*/  CS2R R30, SRZ ;  /* 0x00000000001e7805 */ /* 0x000fe2000001ff00 */
[----:B------:R-:W1:Y:S01]  /*01b0*/  LDCU.64 UR14, c[0x0][0x358] ;  /* 0x00006b00ff0e77ac */ /* 0x000e620008000a00 */
[----:B------:R-:W-:Y:S01]  /*01c0*/  UMOV UR4, URZ ;  /* 0x000000ff00047c82 */ /* 0x000fe20008000000 */
[----:B0-----:R-:W-:-:S09]  /*01d0*/  UISETP.GE.AND UP0, UPT, UR8, 0x4, UPT ;  /* 0x000000040800788c */ /* 0x001fd2000bf06270 */
[----:B------:R-:W-:Y:S05]  /*01e0*/  BRA.U !UP0, `(.L_x_10) ;  /* 0x0000000d08087547 */ /* 0x000fea000b800000 */
[----:B------:R-:W-:Y:S01]  /*01f0*/  UIADD3 UR6, UPT, UPT, UR8, -0x4, URZ ;  /* 0xfffffffc08067890 */ /* 0x000fe2000fffe0ff */
[----:B------:R-:W-:Y:S01]  /*0200*/  HFMA2 R0, -RZ, RZ, 0, 0 ;  /* 0x00000000ff007431 */ /* 0x000fe200000001ff */
[----:B------:R-:W-:Y:S01]  /*0210*/  UIADD3 UR7, UPT, UPT, UR8, -0x4, URZ ;  /* 0xfffffffc08077890 */ /* 0x000fe2000fffe0ff */
[----:B------:R-:W-:Y:S01]  /*0220*/  CS2R R28, SRZ ;  /* 0x00000000001c7805 */ /* 0x000fe2000001ff00 */
[----:B------:R-:W-:Y:S01]  /*0230*/  UISETP.GE.U32.AND UP1, UPT, UR6, 0x4, UPT ;  /* 0x000000040600788c */ /* 0x000fe2000bf26070 */
[----:B------:R-:W-:Y:S01]  /*0240*/  CS2R R30, SRZ ;  /* 0x00000000001e7805 */ /* 0x000fe2000001ff00 */
[----:B------:R-:W-:Y:S01]  /*0250*/  ULOP3.LUT UR4, UR7, 0xfffffffc, URZ, 0xc0, !UPT ;  /* 0xfffffffc07047892 */ /* 0x000fe2000f8ec0ff */
[----:B------:R-:W-:Y:S02]  /*0260*/  CS2R R32, SRZ ;  /* 0x0000000000207805 */ /* 0x000fe4000001ff00 */
[----:B------:R-:W-:Y:S02]  /*0270*/  CS2R R2, SRZ ;  /* 0x0000000000027805 */ /* 0x000fe4000001ff00 */
[----:B------:R-:W-:-:S02]  /*0280*/  CS2R R24, SRZ ;  /* 0x0000000000187805 */ /* 0x000fc4000001ff00 */
[----:B------:R-:W-:Y:S02]  /*0290*/  CS2R R26, SRZ ;  /* 0x00000000001a7805 */ /* 0x000fe4000001ff00 */
[----:B------:R-:W-:Y:S01]  /*02a0*/  CS2R R34, SRZ ;  /* 0x0000000000227805 */ /* 0x000fe2000001ff00 */
[----:B------:R-:W-:Y:S01]  /*02b0*/  IMAD.MOV.U32 R36, RZ, RZ, RZ ;  /* 0x000000ffff247224 */ /* 0x000fe200078e00ff */
[----:B------:R-:W-:Y:S01]  /*02c0*/  UMOV UR5, URZ ;  /* 0x000000ff00057c82 */ /* 0x000fe20008000000 */
[----:B------:R-:W-:Y:S02]  /*02d0*/  ULOP3.LUT UP0, URZ, UR7, 0x4, URZ, 0xc0, !UPT ;  /* 0x0000000407ff7892 */ /* 0x000fe4000f80c0ff */
[----:B------:R-:W-:Y:S01]  /*02e0*/  UIADD3 UR4, UPT, UPT, UR4, 0x4, URZ ;  /* 0x0000000404047890 */ /* 0x000fe2000fffe0ff */
[----:B------:R-:W-:Y:S11]  /*02f0*/  BRA.U !UP1, `(.L_x_11) ;  /* 0x0000000509e47547 */ /* 0x000ff6000b800000 */
[----:B------:R-:W0:Y:S01]  /*0300*/  LDCU UR25, c[0x0][0x3a4] ;  /* 0x00007480ff1977ac */ /* 0x000e220008000800 */
[----:B------:R-:W-:Y:S01]  /*0310*/  IMAD.MOV.U32 R29, RZ, RZ, RZ ;  /* 0x000000ffff1d7224 */ /* 0x000fe200078e00ff */
[----:B------:R-:W-:Y:S01]  /*0320*/  ULEA.HI UR6, UR6, 0x1, URZ, 0x1e ;  /* 0x0000000106067891 */ /* 0x000fe2000f8ff0ff */
[----:B------:R-:W2:Y:S03]  /*0330*/  LDCU UR9, c[0x0][0x3a4] ;  /* 0x00007480ff0977ac */ /* 0x000ea60008000800 */
[----:B------:R-:W-:Y:S01]  /*0340*/  ULOP3.LUT UR6, UR6, 0x7ffffffe, URZ, 0xc0, !UPT ;  /* 0x7ffffffe06067892 */ /* 0x000fe2000f8ec0ff */
[----:B------:R-:W3:Y:S03]  /*0350*/  LDCU.128 UR16, c[0x0][0x380] ;  /* 0x00007000ff1077ac */ /* 0x000ee60008000c00 */
[----:B------:R-:W-:-:S02]  /*0360*/  UIADD3 UR7, UPT, UPT, -UR6, URZ, URZ ;  /* 0x000000ff06077290 */ /* 0x000fc4000fffe1ff */
[----:B0-----:R-:W-:Y:S02]  /*0370*/  UIMAD UR10, UR25, 0x5, URZ ;  /* 0x00000005190a78a4 */ /* 0x001fe4000f8e02ff */
[----:B------:R-:W-:Y:S02]  /*0380*/  UIMAD UR11, UR25, 0x6, URZ ;  /* 0x00000006190b78a4 */ /* 0x000fe4000f8e02ff */
[----:B------:R-:W-:Y:S02]  /*0390*/  UIMAD UR12, UR25, 0x7, URZ ;  /* 0x00000007190c78a4 */ /* 0x000fe4000f8e02ff */
[----:B------:R-:W-:Y:S02]  /*03a0*/  USHF.L.U32 UR13, UR25, 0x2, URZ ;  /* 0x00000002190d7899 */ /* 0x000fe400080006ff */
[----:B------:R-:W-:Y:S02]  /*03b0*/  USHF.L.U32 UR20, UR25, 0x1, URZ ;  /* 0x0000000119147899 */ /* 0x000fe400080006ff */
[----:B------:R-:W-:Y:S01]  /*03c0*/  UIMAD UR21, UR25, 0x3, URZ ;  /* 0x00000003191578a4 */ /* 0x000fe2000f8e02ff */
[----:B------:R-:W-:Y:S01]  /*03d0*/  UMOV UR6, URZ ;  /* 0x000000ff00067c82 */ /* 0x000fe20008000000 */
[----:B--23--:R-:W-:-:S10]  /*03e0*/  UMOV UR5, URZ ;  /* 0x000000ff00057c82 */ /* 0x00cfd40008000000 */
.L_x_12:
[----:B------:R-:W0:Y:S01]  /*03f0*/  LDC R4, c[0x0][0x364] ;  /* 0x0000d900ff047b82 */ /* 0x000e220000000800 */
[----:B------:R-:W-:-:S07]  /*0400*/  IMAD.U32 R8, RZ, RZ, UR6 ;  /* 0x00000006ff087e24 */ /* 0x000fce000f8e00ff */
[----:B------:R-:W2:Y:S01]  /*0410*/  LDC R5, c[0x0][0x360] ;  /* 0x0000d800ff057b82 */ /* 0x000ea20000000800 */
[----:B0-----:R-:W-:-:S04]  /*0420*/  IMAD R4, R4, UR23, R37 ;  /* 0x0000001704047c24 */ /* 0x001fc8000f8e0225 */
[----:B------:R-:W-:Y:S02]  /*0430*/  VIADD R4, R4, UR24 ;  /* 0x0000001804047c36 */ /* 0x000fe40008000000 */
[----:B--2---:R-:W-:Y:S02]  /*0440*/  IMAD R40, R5, UR22, R38 ;  /* 0x0000001605287c24 */ /* 0x004fe4000f8e0226 */
[----:B------:R-:W-:-:S03]  /*0450*/  IMAD R4, R4, UR25, RZ ;  /* 0x0000001904047c24 */ /* 0x000fc6000f8e02ff */
[----:B------:R-:W-:Y:S02]  /*0460*/  SHF.L.U32 R40, R40, 0x2, RZ ;  /* 0x0000000228287819 */ /* 0x000fe400000006ff */
[----:B------:R-:W-:Y:S02]  /*0470*/  IADD3 R6, P0, PT, R4, UR5, RZ ;  /* 0x0000000504067c10 */ /* 0x000fe4000ff1e0ff */
[----:B------:R-:W-:Y:S02]  /*0480*/  SHF.R.S32.HI R39, RZ, 0x1f, R40 ;  /* 0x0000001fff277819 */ /* 0x000fe40000011428 */
[----:B------:R-:W-:Y:S02]  /*0490*/  IADD3 R5, P1, PT, R40, UR6, RZ ;  /* 0x0000000628057c10 */ /* 0x000fe4000ff3e0ff */
[----:B------:R-:W-:Y:S02]  /*04a0*/  LEA.HI.X.SX32 R7, R4, RZ, 0x1, P0 ;  /* 0x000000ff04077211 */ /* 0x000fe400000f0eff */
[----:B------:R-:W-:-:S02]  /*04b0*/  LEA.HI.X.SX32 R4, R8, R39, 0x1, P1 ;  /* 0x0000002708047211 */ /* 0x000fc400008f0eff */
[C---:B------:R-:W-:Y:S02]  /*04c0*/  LEA R12, P1, R5.reuse, UR18, 0x2 ;  /* 0x00000012050c7c11 */ /* 0x040fe4000f8210ff */
[C---:B------:R-:W-:Y:S02]  /*04d0*/  LEA R20, P0, R6.reuse, UR16, 0x2 ;  /* 0x0000001006147c11 */ /* 0x040fe4000f8010ff */
[----:B------:R-:W-:Y:S02]  /*04e0*/  LEA.HI.X R13, R5, UR19, R4, 0x2, P1 ;  /* 0x00000013050d7c11 */ /* 0x000fe400088f1404 */
[----:B------:R-:W-:-:S04]  /*04f0*/  LEA.HI.X R21, R6, UR17, R7, 0x2, P0 ;  /* 0x0000001106157c11 */ /* 0x000fc800080f1407 */
[----:B-1----:R-:W2:Y:S04]  /*0500*/  LDG.E.128 R12, desc[UR14][R12.64] ;  /* 0x0000000e0c0c7981 */ /* 0x002ea8000c1e1d00 */
[----:B------:R-:W2:Y:S01]  /*0510*/  LDG.E.128 R4, desc[UR14][R20.64] ;  /* 0x0000000e14047981 */ /* 0x000ea2000c1e1d00 */
[----:B------:R-:W-:Y:S01]  /*0520*/  IMAD.U32 R10, RZ, RZ, UR9 ;  /* 0x00000009ff0a7e24 */ /* 0x000fe2000f8e00ff */
[----:B------:R-:W-:-:S04]  /*0530*/  IADD3 R8, P0, PT, R40, UR9, RZ ;  /* 0x0000000928087c10 */ /* 0x000fc8000ff1e0ff */
[----:B------:R-:W-:Y:S02]  /*0540*/  LEA.HI.X.SX32 R9, R10, R39, 0x1, P0 ;  /* 0x000000270a097211 */ /* 0x000fe400000f0eff */
[----:B------:R-:W-:Y:S01]  /*0550*/  LEA R16, P0, R8, UR18, 0x2 ;  /* 0x0000001208107c11 */ /* 0x000fe2000f8010ff */
[----:B------:R-:W-:-:S03]  /*0560*/  IMAD.U32 R10, RZ, RZ, UR20 ;  /* 0x00000014ff0a7e24 */ /* 0x000fc6000f8e00ff */
[----:B------:R-:W-:Y:S02]  /*0570*/  LEA.HI.X R17, R8, UR19, R9, 0x2, P0 ;  /* 0x0000001308117c11 */ /* 0x000fe400080f1409 */
[----:B------:R-:W-:-:S04]  /*0580*/  IADD3 R9, P0, PT, R40, UR20, RZ ;  /* 0x0000001428097c10 */ /* 0x000fc8000ff1e0ff */
[----:B------:R-:W-:Y:S01]  /*0590*/  LEA.HI.X.SX32 R10, R10, R39, 0x1, P0 ;  /* 0x000000270a0a7211 */ /* 0x000fe200000f0eff */
[----:B------:R-:W3:Y:S01]  /*05a0*/  LDG.E.128 R16, desc[UR14][R16.64] ;  /* 0x0000000e10107981 */ /* 0x000ee2000c1e1d00 */
[----:B------:R-:W-:-:S04]  /*05b0*/  LEA R8, P0, R9, UR18, 0x2 ;  /* 0x0000001209087c11 */ /* 0x000fc8000f8010ff */
[----:B------:R-:W-:-:S06]  /*05c0*/  LEA.HI.X R9, R9, UR19, R10, 0x2, P0 ;  /* 0x0000001309097c11 */ /* 0x000fcc00080f140a */
[----:B------:R-:W4:Y:S01]  /*05d0*/  LDG.E.128 R8, desc[UR14][R8.64] ;  /* 0x0000000e08087981 */ /* 0x000f22000c1e1d00 */
[C---:B--2---:R-:W-:Y:S01]  /*05e0*/  FFMA R34, R4.reuse, R12, R34 ;  /* 0x0000000c04227223 */ /* 0x044fe20000000022 */
[C---:B------:R-:W-:Y:S01]  /*05f0*/  FFMA R33, R4.reuse, R13, R33 ;  /* 0x0000000d04217223 */ /* 0x040fe20000000021 */
[C---:B------:R-:W-:Y:S01]  /*0600*/  FFMA R35, R4.reuse, R14, R35 ;  /* 0x0000000e04237223 */ /* 0x040fe20000000023 */
[----:B------:R-:W-:Y:S01]  /*0610*/  FFMA R36, R4, R15, R36 ;  /* 0x0000000f04247223 */ /* 0x000fe20000000024 */
[----:B------:R-:W-:Y:S02]  /*0620*/  MOV R12, UR21 ;  /* 0x00000015000c7c02 */ /* 0x000fe40008000f00 */
[----:B------:R-:W-:-:S04]  /*0630*/  IADD3 R4, P0, PT, R40, UR21, RZ ;  /* 0x0000001528047c10 */ /* 0x000fc8000ff1e0ff */
[----:B------:R-:W-:Y:S02]  /*0640*/  LEA.HI.X.SX32 R13, R12, R39, 0x1, P0 ;  /* 0x000000270c0d7211 */ /* 0x000fe400000f0eff */
[----:B------:R-:W-:-:S04]  /*0650*/  LEA R12, P0, R4, UR18, 0x2 ;  /* 0x00000012040c7c11 */ /* 0x000fc8000f8010ff */
[----:B------:R-:W-:-:S06]  /*0660*/  LEA.HI.X R13, R4, UR19, R13, 0x2, P0 ;  /* 0x00000013040d7c11 */ /* 0x000fcc00080f140d */
[----:B------:R-:W2:Y:S01]  /*0670*/  LDG.E.128 R12, desc[UR14][R12.64] ;  /* 0x0000000e0c0c7981 */ /* 0x000ea2000c1e1d00 */
[----:B------:R-:W-:Y:S01]  /*0680*/  IADD3 R4, P0, PT, R40, UR13, RZ ;  /* 0x0000000d28047c10 */ /* 0x000fe2000ff1e0ff */
[C---:B---3--:R-:W-:Y:S01]  /*0690*/  FFMA R29, R5.reuse, R16, R29 ;  /* 0x00000010051d7223 */ /* 0x048fe2000000001d */
[C---:B------:R-:W-:Y:S01]  /*06a0*/  FFMA R30, R5.reuse, R17, R30 ;  /* 0x00000011051e7223 */ /* 0x040fe2000000001e */
[C---:B----4-:R-:W-:Y:S01]  /*06b0*/  FFMA R28, R6.reuse, R8, R28 ;  /* 0x00000008061c7223 */ /* 0x050fe2000000001c */
[----:B------:R-:W-:Y:S02]  /*06c0*/  IMAD.U32 R8, RZ, RZ, UR13 ;  /* 0x0000000dff087e24 */ /* 0x000fe4000f8e00ff */
[C---:B------:R-:W-:Y:S01]  /*06d0*/  FFMA R31, R5.reuse, R18, R31 ;  /* 0x00000012051f7223 */ /* 0x040fe2000000001f */
[----:B------:R-:W-:Y:S01]  /*06e0*/  FFMA R32, R5, R19, R32 ;  /* 0x0000001305207223 */ /* 0x000fe20000000020 */
[C---:B------:R-:W-:Y:S01]  /*06f0*/  FFMA R3, R6.reuse, R9, R3 ;  /* 0x0000000906037223 */ /* 0x040fe20000000003 */
[----:B------:R-:W-:Y:S01]  /*0700*/  FFMA R2, R6, R10, R2 ;  /* 0x0000000a06027223 */ /* 0x000fe20000000002 */
[----:B------:R-:W-:Y:S01]  /*0710*/  LEA.HI.X.SX32 R5, R8, R39, 0x1, P0 ;  /* 0x0000002708057211 */ /* 0x000fe200000f0eff */
[----:B------:R-:W-:Y:S01]  /*0720*/  FFMA R0, R6, R11, R0 ;  /* 0x0000000b06007223 */ /* 0x000fe20000000000 */
[C---:B------:R-:W-:Y:S01]  /*0730*/  LEA R22, P0, R4.reuse, UR18, 0x2 ;  /* 0x0000001204167c11 */ /* 0x040fe2000f8010ff */
[----:B------:R-:W-:Y:S01]  /*0740*/  IMAD.U32 R6, RZ, RZ, UR10 ;  /* 0x0000000aff067e24 */ /* 0x000fe2000f8e00ff */
[----:B------:R-:W3:Y:S01]  /*0750*/  LDG.E.128 R16, desc[UR14][R20.64+0x10] ;  /* 0x0000100e14107981 */ /* 0x000ee2000c1e1d00 */
[----:B------:R-:W-:Y:S01]  /*0760*/  IMAD.U32 R8, RZ, RZ, UR11 ;  /* 0x0000000bff087e24 */ /* 0x000fe2000f8e00ff */
[----:B------:R-:W-:-:S02]  /*0770*/  LEA.HI.X R23, R4, UR19, R5, 0x2, P0 ;  /* 0x0000001304177c11 */ /* 0x000fc400080f1405 */
[C---:B------:R-:W-:Y:S02]  /*0780*/  IADD3 R4, P0, PT, R40.reuse, UR10, RZ ;  /* 0x0000000a28047c10 */ /* 0x040fe4000ff1e0ff */
[C---:B------:R-:W-:Y:S02]  /*0790*/  IADD3 R5, P1, PT, R40.reuse, UR11, RZ ;  /* 0x0000000b28057c10 */ /* 0x040fe4000ff3e0ff */
[----:B------:R-:W-:Y:S02]  /*07a0*/  IADD3 R40, P2, PT, R40, UR12, RZ ;  /* 0x0000000c28287c10 */ /* 0x000fe4000ff5e0ff */
[----:B------:R-:W-:Y:S01]  /*07b0*/  MOV R10, UR12 ;  /* 0x0000000c000a7c02 */ /* 0x000fe20008000f00 */
[----:B------:R-:W3:Y:S01]  /*07c0*/  LDG.E.128 R20, desc[UR14][R22.64] ;  /* 0x0000000e16147981 */ /* 0x000ee2000c1e1d00 */
[C---:B--2---:R-:W-:Y:S01]  /*07d0*/  FFMA R12, R7.reuse, R12, R24 ;  /* 0x0000000c070c7223 */ /* 0x044fe20000000018 */
[C---:B------:R-:W-:Y:S01]  /*07e0*/  FFMA R13, R7.reuse, R13, R25 ;  /* 0x0000000d070d7223 */ /* 0x040fe20000000019 */
[C---:B------:R-:W-:Y:S01]  /*07f0*/  FFMA R14, R7.reuse, R14, R26 ;  /* 0x0000000e070e7223 */ /* 0x040fe2000000001a */
[----:B------:R-:W-:Y:S01]  /*0800*/  FFMA R15, R7, R15, R27 ;  /* 0x0000000f070f7223 */ /* 0x000fe2000000001b */
[----:B------:R-:W-:-:S02]  /*0810*/  LEA.HI.X.SX32 R7, R6, R39, 0x1, P0 ;  /* 0x0000002706077211 */ /* 0x000fc400000f0eff */
[----:B------:R-:W-:Y:S02]  /*0820*/  LEA.HI.X.SX32 R6, R8, R39, 0x1, P1 ;  /* 0x0000002708067211 */ /* 0x000fe400008f0eff */
[----:B------:R-:W-:-:S04]  /*0830*/  LEA R8, P0, R4, UR18, 0x2 ;  /* 0x0000001204087c11 */ /* 0x000fc8000f8010ff */
[----:B------:R-:W-:Y:S02]  /*0840*/  LEA.HI.X R9, R4, UR19, R7, 0x2, P0 ;  /* 0x0000001304097c11 */ /* 0x000fe400080f1407 */
[C---:B------:R-:W-:Y:S02]  /*0850*/  LEA R4, P0, R5.reuse, UR18, 0x2 ;  /* 0x0000001205047c11 */ /* 0x040fe4000f8010ff */
[----:B------:R-:W-:Y:S02]  /*0860*/  LEA.HI.X.SX32 R39, R10, R39, 0x1, P2 ;  /* 0x000000270a277211 */ /* 0x000fe400010f0eff */
[----:B------:R-:W-:Y:S01]  /*0870*/  LEA.HI.X R5, R5, UR19, R6, 0x2, P0 ;  /* 0x0000001305057c11 */ /* 0x000fe200080f1406 */
[----:B------:R-:W2:Y:S01]  /*0880*/  LDG.E.128 R8, desc[UR14][R8.64] ;  /* 0x0000000e08087981 */ /* 0x000ea2000c1e1d00 */
[----:B------:R-:W-:-:S04]  /*0890*/  LEA R24, P0, R40, UR18, 0x2 ;  /* 0x0000001228187c11 */ /* 0x000fc8000f8010ff */
[----:B------:R-:W-:Y:S01]  /*08a0*/  LEA.HI.X R25, R40, UR19, R39, 0x2, P0 ;  /* 0x0000001328197c11 */ /* 0x000fe200080f1427 */
[----:B------:R-:W4:Y:S05]  /*08b0*/  LDG.E.128 R4, desc[UR14][R4.64] ;  /* 0x0000000e04047981 */ /* 0x000f2a000c1e1d00 */
[----:B------:R-:W5:Y:S01]  /*08c0*/  LDG.E.128 R24, desc[UR14][R24.64] ;  /* 0x0000000e18187981 */ /* 0x000f62000c1e1d00 */
[----:B------:R-:W-:-:S04]  /*08d0*/  UIADD3 UR7, UPT, UPT, UR7, 0x2, URZ ;  /* 0x0000000207077890 */ /* 0x000fc8000fffe0ff */
[----:B------:R-:W-:Y:S01]  /*08e0*/  UISETP.NE.AND UP1, UPT, UR7, URZ, UPT ;  /* 0x000000ff0700728c */ /* 0x000fe2000bf25270 */
[C---:B---3--:R-:W-:Y:S01]  /*08f0*/  FFMA R34, R16.reuse, R20, R34 ;  /* 0x0000001410227223 */ /* 0x048fe20000000022 */
[C---:B------:R-:W-:Y:S01]  /*0900*/  FFMA R33, R16.reuse, R21, R33 ;  /* 0x0000001510217223 */ /* 0x040fe20000000021 */
[C---:B------:R-:W-:Y:S01]  /*0910*/  FFMA R35, R16.reuse, R22, R35 ;  /* 0x0000001610237223 */ /* 0x040fe20000000023 */
[----:B------:R-:W-:Y:S01]  /*0920*/  FFMA R36, R16, R23, R36 ;  /* 0x0000001710247223 */ /* 0x000fe20000000024 */
[----:B------:R-:W-:Y:S02]  /*0930*/  ULEA UR10, UR25, UR10, 0x3 ;  /* 0x0000000a190a7291 */ /* 0x000fe4000f8e18ff */
[----:B------:R-:W-:Y:S02]  /*0940*/  ULEA UR11, UR25, UR11, 0x3 ;  /* 0x0000000b190b7291 */ /* 0x000fe4000f8e18ff */
[----:B------:R-:W-:Y:S02]  /*0950*/  ULEA UR12, UR25, UR12, 0x3 ;  /* 0x0000000c190c7291 */ /* 0x000fe4000f8e18ff */
[----:B------:R-:W-:-:S02]  /*0960*/  ULEA UR13, UR25, UR13, 0x3 ;  /* 0x0000000d190d7291 */ /* 0x000fc4000f8e18ff */
[----:B------:R-:W-:Y:S02]  /*0970*/  UIADD3 UR5, UPT, UPT, UR5, 0x8, URZ ;  /* 0x0000000805057890 */ /* 0x000fe4000fffe0ff */
[----:B------:R-:W-:Y:S02]  /*0980*/  ULEA UR9, UR25, UR9, 0x3 ;  /* 0x0000000919097291 */ /* 0x000fe4000f8e18ff */
[----:B------:R-:W-:Y:S02]  /*0990*/  ULEA UR20, UR25, UR20, 0x3 ;  /* 0x0000001419147291 */ /* 0x000fe4000f8e18ff */
[----:B------:R-:W-:Y:S02]  /*09a0*/  ULEA UR21, UR25, UR21, 0x3 ;  /* 0x0000001519157291 */ /* 0x000fe4000f8e18ff */
[----:B------:R-:W-:Y:S01]  /*09b0*/  ULEA UR6, UR25, UR6, 0x3 ;  /* 0x0000000619067291 */ /* 0x000fe2000f8e18ff */
[C---:B--2---:R-:W-:Y:S01]  /*09c0*/  FFMA R29, R17.reuse, R8, R29 ;  /* 0x00000008111d7223 */ /* 0x044fe2000000001d */
[C---:B------:R-:W-:Y:S01]  /*09d0*/  FFMA R30, R17.reuse, R9, R30 ;  /* 0x00000009111e7223 */ /* 0x040fe2000000001e */
[C---:B------:R-:W-:Y:S01]  /*09e0*/  FFMA R31, R17.reuse, R10, R31 ;  /* 0x0000000a111f7223 */ /* 0x040fe2000000001f */
[----:B------:R-:W-:Y:S01]  /*09f0*/  FFMA R32, R17, R11, R32 ;  /* 0x0000000b11207223 */ /* 0x000fe20000000020 */
[C---:B----4-:R-:W-:Y:S01]  /*0a00*/  FFMA R28, R18.reuse, R4, R28 ;  /* 0x00000004121c7223 */ /* 0x050fe2000000001c */
[C---:B------:R-:W-:Y:S01]  /*0a10*/  FFMA R3, R18.reuse, R5, R3 ;  /* 0x0000000512037223 */ /* 0x040fe20000000003 */
[C---:B------:R-:W-:Y:S01]  /*0a20*/  FFMA R2, R18.reuse, R6, R2 ;  /* 0x0000000612027223 */ /* 0x040fe20000000002 */
[----:B------:R-:W-:Y:S01]  /*0a30*/  FFMA R0, R18, R7, R0 ;  /* 0x0000000712007223 */ /* 0x000fe20000000000 */
[C---:B-----5:R-:W-:Y:S01]  /*0a40*/  FFMA R24, R19.reuse, R24, R12 ;  /* 0x0000001813187223 */ /* 0x060fe2000000000c */
[C---:B------:R-:W-:Y:S01]  /*0a50*/  FFMA R25, R19.reuse, R25, R13 ;  /* 0x0000001913197223 */ /* 0x040fe2000000000d */
[C---:B------:R-:W-:Y:S01]  /*0a60*/  FFMA R26, R19.reuse, R26, R14 ;  /* 0x0000001a131a7223 */ /* 0x040fe2000000000e */
[----:B------:R-:W-:Y:S01]  /*0a70*/  FFMA R27, R19, R27, R15 ;  /* 0x0000001b131b7223 */ /* 0x000fe2000000000f */
[----:B------:R-:W-:Y:S06]  /*0a80*/  BRA.U UP1, `(.L_x_12) ;  /* 0xfffffff901587547 */ /* 0x000fec000b83ffff */
.L_x_11:
[----:B------:R-:W-:Y:S05]  /*0a90*/  BRA.U UP0, `(.L_x_10) ;  /* 0x0000000100dc7547 */ /* 0x000fea000b800000 */
[----:B------:R-:W0:Y:S01]  /*0aa0*/  LDC R4, c[0x0][0x364] ;  /* 0x0000d900ff047b82 */ /* 0x000e220000000800 */
[----:B------:R-:W2:Y:S07]  /*0ab0*/  LDCU.128 UR16, c[0x0][0x380] ;  /* 0x00007000ff1077ac */ /* 0x000eae0008000c00 */
[----:B------:R-:W3:Y:S08]  /*0ac0*/  LDC R5, c[0x0][0x360] ;  /* 0x0000d800ff057b82 */ /* 0x000ef00000000800 */
[----:B------:R-:W4:Y:S01]  /*0ad0*/  LDC R13, c[0x0][0x3a4] ;  /* 0x0000e900ff0d7b82 */ /* 0x000f220000000800 */
[----:B0-----:R-:W-:-:S04]  /*0ae0*/  IMAD R4, R4, UR23, R37 ;  /* 0x0000001704047c24 */ /* 0x001fc8000f8e0225 */
[----:B------:R-:W-:Y:S02]  /*0af0*/  VIADD R4, R4, UR24 ;  /* 0x0000001804047c36 */ /* 0x000fe40008000000 */
[----:B---3--:R-:W-:-:S04]  /*0b00*/  IMAD R14, R5, UR22, R38 ;  /* 0x00000016050e7c24 */ /* 0x008fc8000f8e0226 */
[----:B------:R-:W-:Y:S02]  /*0b10*/  IMAD.SHL.U32 R14, R14, 0x4, RZ ;  /* 0x000000040e0e7824 */ /* 0x000fe400078e00ff */
[----:B----4-:R-:W-:-:S03]  /*0b20*/  IMAD R15, R13, UR5, RZ ;  /* 0x000000050d0f7c24 */ /* 0x010fc6000f8e02ff */
[----:B------:R-:W-:Y:S01]  /*0b30*/  SHF.R.S32.HI R12, RZ, 0x1f, R14 ;  /* 0x0000001fff0c7819 */ /* 0x000fe2000001140e */
[-C--:B------:R-:W-:Y:S01]  /*0b40*/  IMAD R5, R4, R13.reuse, RZ ;  /* 0x0000000d04057224 */ /* 0x080fe200078e02ff */
[----:B------:R-:W-:-:S04]  /*0b50*/  IADD3 R17, PT, PT, R15, R13, RZ ;  /* 0x0000000d0f117210 */ /* 0x000fc80007ffe0ff */
[----:B------:R-:W-:Y:S02]  /*0b60*/  IADD3 R9, P1, PT, R5, UR5, RZ ;  /* 0x0000000505097c10 */ /* 0x000fe4000ff3e0ff */
[----:B------:R-:W-:Y:S01]  /*0b70*/  IADD3 R6, P2, PT, R15, R14, RZ ;  /* 0x0000000e0f067210 */ /* 0x000fe20007f5e0ff */
[--C-:B------:R-:W-:Y:S01]  /*0b80*/  IMAD.IADD R19, R17, 0x1, R13.reuse ;  /* 0x0000000111137824 */ /* 0x100fe200078e020d */
[----:B--2---:R-:W-:Y:S02]  /*0b90*/  LEA R4, P0, R9, UR16, 0x2 ;  /* 0x0000001009047c11 */ /* 0x004fe4000f8010ff */
[----:B------:R-:W-:Y:S01]  /*0ba0*/  LEA.HI.X.SX32 R10, R5, RZ, 0x1, P1 ;  /* 0x000000ff050a7211 */ /* 0x000fe200008f0eff */
[----:B------:R-:W-:Y:S01]  /*0bb0*/  IMAD.IADD R21, R19, 0x1, R13 ;  /* 0x0000000113157824 */ /* 0x000fe200078e020d */
[----:B------:R-:W-:Y:S02]  /*0bc0*/  LEA.HI.X.SX32 R7, R15, R12, 0x1, P2 ;  /* 0x0000000c0f077211 */ /* 0x000fe400010f0eff */
[----:B------:R-:W-:-:S02]  /*0bd0*/  LEA R8, P1, R6, UR18, 0x2 ;  /* 0x0000001206087c11 */ /* 0x000fc4000f8210ff */
[----:B------:R-:W-:Y:S02]  /*0be0*/  LEA.HI.X R5, R9, UR17, R10, 0x2, P0 ;  /* 0x0000001109057c11 */ /* 0x000fe400080f140a */
[----:B------:R-:W-:Y:S02]  /*0bf0*/  LEA.HI.X R9, R6, UR19, R7, 0x2, P1 ;  /* 0x0000001306097c11 */ /* 0x000fe400088f1407 */
[C---:B------:R-:W-:Y:S02]  /*0c00*/  IADD3 R13, P0, PT, R14.reuse, R17, RZ ;  /* 0x000000110e0d7210 */ /* 0x040fe40007f1e0ff */
[C---:B------:R-:W-:Y:S01]  /*0c10*/  IADD3 R15, P1, PT, R14.reuse, R19, RZ ;  /* 0x000000130e0f7210 */ /* 0x040fe20007f3e0ff */
[----:B-1----:R-:W2:Y:S01]  /*0c20*/  LDG.E.128 R4, desc[UR14][R4.64] ;  /* 0x0000000e04047981 */ /* 0x002ea2000c1e1d00 */
[----:B------:R-:W-:Y:S02]  /*0c30*/  IADD3 R14, P2, PT, R14, R21, RZ ;  /* 0x000000150e0e7210 */ /* 0x000fe40007f5e0ff */
[-C--:B------:R-:W-:Y:S01]  /*0c40*/  LEA.HI.X.SX32 R18, R19, R12.reuse, 0x1, P1 ;  /* 0x0000000c13127211 */ /* 0x080fe200008f0eff */
[----:B------:R-:W2:Y:S01]  /*0c50*/  LDG.E.128 R8, desc[UR14][R8.64] ;  /* 0x0000000e08087981 */ /* 0x000ea2000c1e1d00 */
[----:B------:R-:W-:-:S02]  /*0c60*/  LEA.HI.X.SX32 R16, R17, R12, 0x1, P0 ;  /* 0x0000000c11107211 */ /* 0x000fc400000f0eff */
[----:B------:R-:W-:Y:S02]  /*0c70*/  LEA.HI.X.SX32 R19, R21, R12, 0x1, P2 ;  /* 0x0000000c15137211 */ /* 0x000fe400010f0eff */
[----:B------:R-:W-:-:S04]  /*0c80*/  LEA R12, P0, R13, UR18, 0x2 ;  /* 0x000000120d0c7c11 */ /* 0x000fc8000f8010ff */
[----:B------:R-:W-:Y:S02]  /*0c90*/  LEA.HI.X R13, R13, UR19, R16, 0x2, P0 ;  /* 0x000000130d0d7c11 */ /* 0x000fe400080f1410 */
[----:B------:R-:W-:-:S04]  /*0ca0*/  LEA R16, P0, R15, UR18, 0x2 ;  /* 0x000000120f107c11 */ /* 0x000fc8000f8010ff */
[----:B------:R-:W-:Y:S02]  /*0cb0*/  LEA.HI.X R17, R15, UR19, R18, 0x2, P0 ;  /* 0x000000130f117c11 */ /* 0x000fe400080f1412 */
[----:B------:R-:W-:-:S04]  /*0cc0*/  LEA R20, P0, R14, UR18, 0x2 ;  /* 0x000000120e147c11 */ /* 0x000fc8000f8010ff */
[----:B------:R-:W-:Y:S02]  /*0cd0*/  LEA.HI.X R21, R14, UR19, R19, 0x2, P0 ;  /* 0x000000130e157c11 */ /* 0x000fe400080f1413 */
[----:B------:R-:W3:Y:S04]  /*0ce0*/  LDG.E.128 R12, desc[UR14][R12.64] ;  /* 0x0000000e0c0c7981 */ /* 0x000ee8000c1e1d00 */
[----:B------:R-:W4:Y:S04]  /*0cf0*/  LDG.E.128 R16, desc[UR14][R16.64] ;  /* 0x0000000e10107981 */ /* 0x000f28000c1e1d00 */
[----:B------:R-:W5:Y:S01]  /*0d00*/  LDG.E.128 R20, desc[UR14][R20.64] ;  /* 0x0000000e14147981 */ /* 0x000f62000c1e1d00 */
[C---:B--2---:R-:W-:Y:S01]  /*0d10*/  FFMA R34, R4.reuse, R8, R34 ;  /* 0x0000000804227223 */ /* 0x044fe20000000022 */
[C---:B------:R-:W-:Y:S01]  /*0d20*/  FFMA R33, R4.reuse, R9, R33 ;  /* 0x0000000904217223 */ /* 0x040fe20000000021 */
[C---:B------:R-:W-:Y:S01]  /*0d30*/  FFMA R35, R4.reuse, R10, R35 ;  /* 0x0000000a04237223 */ /* 0x040fe20000000023 */
[----:B------:R-:W-:Y:S01]  /*0d40*/  FFMA R36, R4, R11, R36 ;  /* 0x0000000b04247223 */ /* 0x000fe20000000024 */
[C---:B---3--:R-:W-:Y:S01]  /*0d50*/  FFMA R29, R5.reuse, R12, R29 ;  /* 0x0000000c051d7223 */ /* 0x048fe2000000001d */
        /* <DEDUP_REMOVED lines=10> */
[----:B------:R-:W-:-:S07]  /*0e00*/  FFMA R27, R7, R23, R27 ;  /* 0x00000017071b7223 */ /* 0x000fce000000001b */
.L_x_10:
[----:B------:R-:W0:Y:S01]  /*0e10*/  LDC R4, c[0x0][0x364] ;  /* 0x0000d900ff047b82 */ /* 0x000e220000000800 */
[----:B------:R-:W-:-:S07]  /*0e20*/  UISETP.GE.AND UP0, UPT, UR4, UR8, UPT ;  /* 0x000000080400728c */ /* 0x000fce000bf06270 */
[----:B------:R-:W2:Y:S01]  /*0e30*/  LDC R5, c[0x0][0x360] ;  /* 0x0000d800ff057b82 */ /* 0x000ea20000000800 */
[----:B0-----:R-:W-:-:S05]  /*0e40*/  IMAD R17, R4, UR23, R37 ;  /* 0x0000001704117c24 */ /* 0x001fca000f8e0225 */
[----:B------:R-:W-:Y:S01]  /*0e50*/  IADD3 R17, PT, PT, R17, UR24, RZ ;  /* 0x0000001811117c10 */ /* 0x000fe2000fffe0ff */
[----:B--2---:R-:W-:-:S04]  /*0e60*/  IMAD R16, R5, UR22, R38 ;  /* 0x0000001605107c24 */ /* 0x004fc8000f8e0226 */
[----:B------:R-:W-:Y:S01]  /*0e70*/  IMAD.SHL.U32 R16, R16, 0x4, RZ ;  /* 0x0000000410107824 */ /* 0x000fe200078e00ff */
[----:B------:R-:W-:Y:S06]  /*0e80*/  BRA.U UP0, `(.L_x_13) ;  /* 0x0000000d00b87547 */ /* 0x000fec000b800000 */
[----:B------:R-:W-:Y:S02]  /*0e90*/  UIADD3 UR5, UPT, UPT, UR4, -UR8, URZ ;  /* 0x8000000804057290 */ /* 0x000fe4000fffe0ff */
[----:B------:R-:W-:Y:S02]  /*0ea0*/  UIADD3 UR12, UPT, UPT, -UR4, UR8, URZ ;  /* 0x00000008040c7290 */ /* 0x000fe4000fffe1ff */
[----:B------:R-:W-:Y:S02]  /*0eb0*/  UISETP.GT.U32.AND UP1, UPT, UR5, -0x8, UPT ;  /* 0xfffffff80500788c */ /* 0x000fe4000bf24070 */
[----:B------:R-:W-:-:S07]  /*0ec0*/  ULOP3.LUT UP0, UR21, UR12, 0x7, URZ, 0xc0, !UPT ;  /* 0x000000070c157892 */ /* 0x000fce000f80c0ff */
[----:B------:R-:W-:Y:S05]  /*0ed0*/  BRA.U UP1, `(.L_x_14) ;  /* 0x0000000501f07547 */ /* 0x000fea000b800000 */
[----:B------:R-:W0:Y:S01]  /*0ee0*/  LDCU UR22, c[0x0][0x3a4] ;  /* 0x00007480ff1677ac */ /* 0x000e220008000800 */
[----:B------:R-:W-:Y:S01]  /*0ef0*/  SHF.R.S32.HI R18, RZ, 0x1f, R16 ;  /* 0x0000001fff127819 */ /* 0x000fe20000011410 */
[----:B------:R-:W-:Y:S02]  /*0f00*/  UIADD3 UR5, UPT, UPT, UR4, 0x2, URZ ;  /* 0x0000000204057890 */ /* 0x000fe4000fffe0ff */
[----:B------:R-:W-:Y:S02]  /*0f10*/  UIADD3 UR6, UPT, UPT, UR4, 0x3, URZ ;  /* 0x0000000304067890 */ /* 0x000fe4000fffe0ff */
[----:B------:R-:W-:Y:S02]  /*0f20*/  UIADD3 UR7, UPT, UPT, UR4, 0x4, URZ ;  /* 0x0000000404077890 */ /* 0x000fe4000fffe0ff */
[----:B------:R-:W-:Y:S02]  /*0f30*/  UIADD3 UR8, UPT, UPT, UR4, 0x5, URZ ;  /* 0x0000000504087890 */ /* 0x000fe4000fffe0ff */
[----:B------:R-:W-:-:S02]  /*0f40*/  UIADD3 UR9, UPT, UPT, UR4, 0x6, URZ ;  /* 0x0000000604097890 */ /* 0x000fc4000fffe0ff */
[----:B------:R-:W-:Y:S02]  /*0f50*/  UIADD3 UR10, UPT, UPT, UR4, 0x7, URZ ;  /* 0x00000007040a7890 */ /* 0x000fe4000fffe0ff */
[----:B------:R-:W-:Y:S02]  /*0f60*/  ULOP3.LUT UR11, UR12, 0xfffffff8, URZ, 0xc0, !UPT ;  /* 0xfffffff80c0b7892 */ /* 0x000fe4000f8ec0ff */
[----:B0-----:R-:W-:Y:S02]  /*0f70*/  UIMAD UR13, UR4, UR22, URZ ;  /* 0x00000016040d72a4 */ /* 0x001fe4000f8e02ff */
[----:B------:R-:W-:Y:S01]  /*0f80*/  IMAD R19, R17, UR22, RZ ;  /* 0x0000001611137c24 */ /* 0x000fe2000f8e02ff */
[----:B------:R-:W0:Y:S01]  /*0f90*/  LDCU.128 UR16, c[0x0][0x380] ;  /* 0x00007000ff1077ac */ /* 0x000e220008000c00 */
[----:B------:R-:W-:Y:S02]  /*0fa0*/  UIMAD UR5, UR5, UR22, URZ ;  /* 0x00000016050572a4 */ /* 0x000fe4000f8e02ff */
[----:B------:R-:W-:-:S02]  /*0fb0*/  UIMAD UR6, UR6, UR22, URZ ;  /* 0x00000016060672a4 */ /* 0x000fc4000f8e02ff */
[----:B------:R-:W-:Y:S02]  /*0fc0*/  UIMAD UR7, UR7, UR22, URZ ;  /* 0x00000016070772a4 */ /* 0x000fe4000f8e02ff */
[----:B------:R-:W-:Y:S02]  /*0fd0*/  UIMAD UR8, UR8, UR22, URZ ;  /* 0x00000016080872a4 */ /* 0x000fe4000f8e02ff */
[----:B------:R-:W-:Y:S02]  /*0fe0*/  UIMAD UR9, UR9, UR22, URZ ;  /* 0x00000016090972a4 */ /* 0x000fe4000f8e02ff */
[----:B------:R-:W-:Y:S02]  /*0ff0*/  UIMAD UR10, UR10, UR22, URZ ;  /* 0x000000160a0a72a4 */ /* 0x000fe4000f8e02ff */
[----:B------:R-:W-:Y:S02]  /*1000*/  UIADD3 UR11, UPT, UPT, -UR11, URZ, URZ ;  /* 0x000000ff0b0b7290 */ /* 0x000fe4000fffe1ff */
[----:B------:R-:W-:-:S12]  /*1010*/  UIADD3 UR20, UPT, UPT, UR13, UR22, URZ ;  /* 0x000000160d147290 */ /* 0x000fd8000fffe0ff */
.L_x_15:
[C---:B------:R-:W-:Y:S01]  /*1020*/  IADD3 R7, P0, PT, R19.reuse, UR4, RZ ;  /* 0x0000000413077c10 */ /* 0x040fe2000ff1e0ff */
[----:B------:R-:W-:Y:S01]  /*1030*/  IMAD.U32 R9, RZ, RZ, UR13 ;  /* 0x0000000dff097e24 */ /* 0x000fe2000f8e00ff */
[----:B------:R-:W-:Y:S02]  /*1040*/  IADD3 R5, P1, PT, R16, UR13, RZ ;  /* 0x0000000d10057c10 */ /* 0x000fe4000ff3e0ff */
[----:B------:R-:W-:Y:S02]  /*1050*/  LEA.HI.X.SX32 R8, R19, RZ, 0x1, P0 ;  /* 0x000000ff13087211 */ /* 0x000fe400000f0eff */
[----:B0-----:R-:W-:Y:S02]  /*1060*/  LEA R38, P0, R7, UR16, 0x2 ;  /* 0x0000001007267c11 */ /* 0x001fe4000f8010ff */
[----:B------:R-:W-:Y:S02]  /*1070*/  LEA.HI.X.SX32 R6, R9, R18, 0x1, P1 ;  /* 0x0000001209067211 */ /* 0x000fe400008f0eff */
[----:B------:R-:W-:-:S02]  /*1080*/  LEA.HI.X R39, R7, UR17, R8, 0x2, P0 ;  /* 0x0000001107277c11 */ /* 0x000fc400080f1408 */
[----:B------:R-:W-:Y:S02]  /*1090*/  IADD3 R8, P0, PT, R16, UR20, RZ ;  /* 0x0000001410087c10 */ /* 0x000fe4000ff1e0ff */
[----:B------:R-:W-:Y:S01]  /*10a0*/  MOV R9, UR20 ;  /* 0x0000001400097c02 */ /* 0x000fe20008000f00 */
[----:B-1----:R-:W2:Y:S01]  /*10b0*/  LDG.E R22, desc[UR14][R38.64] ;  /* 0x0000000e26167981 */ /* 0x002ea2000c1e1900 */
[----:B------:R-:W-:Y:S02]  /*10c0*/  LEA R4, P1, R5, UR18, 0x2 ;  /* 0x0000001205047c11 */ /* 0x000fe4000f8210ff */
[----:B------:R-:W-:Y:S01]  /*10d0*/  LEA.HI.X.SX32 R9, R9, R18, 0x1, P0 ;  /* 0x0000001209097211 */ /* 0x000fe200000f0eff */
[----:B------:R-:W3:Y:S01]  /*10e0*/  LDG.E R20, desc[UR14][R38.64+0x4] ;  /* 0x0000040e26147981 */ /* 0x000ee2000c1e1900 */
[----:B------:R-:W-:Y:S02]  /*10f0*/  LEA.HI.X R5, R5, UR19, R6, 0x2, P1 ;  /* 0x0000001305057c11 */ /* 0x000fe400088f1406 */
[C---:B------:R-:W-:Y:S01]  /*1100*/  LEA R12, P0, R8.reuse, UR18, 0x2 ;  /* 0x00000012080c7c11 */ /* 0x040fe2000f8010ff */
[----:B------:R-:W-:Y:S01]  /*1110*/  IMAD.U32 R11, RZ, RZ, UR5 ;  /* 0x00000005ff0b7e24 */ /* 0x000fe2000f8e00ff */
[----:B------:R-:W4:Y:S02]  /*1120*/  LDG.E R21, desc[UR14][R38.64+0x8] ;  /* 0x0000080e26157981 */ /* 0x000f24000c1e1900 */
[----:B------:R-:W-:-:S02]  /*1130*/  LEA.HI.X R13, R8, UR19, R9, 0x2, P0 ;  /* 0x00000013080d7c11 */ /* 0x000fc400080f1409 */
[----:B------:R-:W2:Y:S04]  /*1140*/  LDG.E.128 R4, desc[UR14][R4.64] ;  /* 0x0000000e04047981 */ /* 0x000ea8000c1e1d00 */
[----:B------:R-:W3:Y:S01]  /*1150*/  LDG.E.128 R12, desc[UR14][R12.64] ;  /* 0x0000000e0c0c7981 */ /* 0x000ee2000c1e1d00 */
[----:B------:R-:W-:-:S04]  /*1160*/  IADD3 R9, P0, PT, R16, UR5, RZ ;  /* 0x0000000510097c10 */ /* 0x000fc8000ff1e0ff */
[----:B------:R-:W-:Y:S02]  /*1170*/  LEA.HI.X.SX32 R10, R11, R18, 0x1, P0 ;  /* 0x000000120b0a7211 */ /* 0x000fe400000f0eff */
[----:B------:R-:W-:-:S04]  /*1180*/  LEA R8, P0, R9, UR18, 0x2 ;  /* 0x0000001209087c11 */ /* 0x000fc8000f8010ff */
[----:B------:R-:W-:-:S06]  /*1190*/  LEA.HI.X R9, R9, UR19, R10, 0x2, P0 ;  /* 0x0000001309097c11 */ /* 0x000fcc00080f140a */
[----:B------:R-:W4:Y:S01]  /*11a0*/  LDG.E.128 R8, desc[UR14][R8.64] ;  /* 0x0000000e08087981 */ /* 0x000f22000c1e1d00 */
[C---:B--2---:R-:W-:Y:S01]  /*11b0*/  FFMA R4, R22.reuse, R4, R34 ;  /* 0x0000000416047223 */ /* 0x044fe20000000022 */
[C---:B------:R-:W-:Y:S01]  /*11c0*/  FFMA R5, R22.reuse, R5, R33 ;  /* 0x0000000516057223 */ /* 0x040fe20000000021 */
[----:B------:R-:W-:Y:S01]  /*11d0*/  FFMA R33, R22, R7, R36 ;  /* 0x0000000716217223 */ /* 0x000fe20000000024 */
[----:B------:R-:W-:Y:S02]  /*11e0*/  IMAD.U32 R7, RZ, RZ, UR6 ;  /* 0x00000006ff077e24 */ /* 0x000fe4000f8e00ff */
[----:B---3--:R-:W-:Y:S01]  /*11f0*/  FFMA R12, R20, R12, R4 ;  /* 0x0000000c140c7223 */ /* 0x008fe20000000004 */
[----:B------:R-:W-:Y:S01]  /*1200*/  IADD3 R4, P0, PT, R16, UR6, RZ ;  /* 0x0000000610047c10 */ /* 0x000fe2000ff1e0ff */
[----:B------:R-:W-:Y:S01]  /*1210*/  FFMA R6, R22, R6, R35 ;  /* 0x0000000616067223 */ /* 0x000fe20000000023 */
[----:B------:R-:W-:Y:S01]  /*1220*/  FFMA R23, R20, R13, R5 ;  /* 0x0000000d14177223 */ /* 0x000fe20000000005 */
[----:B------:R-:W2:Y:S01]  /*1230*/  LDG.E R22, desc[UR14][R38.64+0xc] ;  /* 0x00000c0e26167981 */ /* 0x000ea2000c1e1900 */
[----:B------:R-:W-:-:S02]  /*1240*/  LEA.HI.X.SX32 R7, R7, R18, 0x1, P0 ;  /* 0x0000001207077211 */ /* 0x000fc400000f0eff */
[C---:B------:R-:W-:Y:S01]  /*1250*/  LEA R34, P0, R4.reuse, UR18, 0x2 ;  /* 0x0000001204227c11 */ /* 0x040fe2000f8010ff */
[----:B------:R-:W3:Y:S03]  /*1260*/  LDG.E R36, desc[UR14][R38.64+0x1c] ;  /* 0x00001c0e26247981 */ /* 0x000ee6000c1e1900 */
[----:B------:R-:W-:Y:S01]  /*1270*/  LEA.HI.X R35, R4, UR19, R7, 0x2, P0 ;  /* 0x0000001304237c11 */ /* 0x000fe200080f1407 */
[----:B------:R-:W-:-:S04]  /*1280*/  FFMA R14, R20, R14, R6 ;  /* 0x0000000e140e7223 */ /* 0x000fc80000000006 */
[----:B------:R0:W2:Y:S01]  /*1290*/  LDG.E.128 R4, desc[UR14][R34.64] ;  /* 0x0000000e22047981 */ /* 0x0000a2000c1e1d00 */
[----:B------:R-:W-:Y:S01]  /*12a0*/  FFMA R33, R20, R15, R33 ;  /* 0x0000000f14217223 */ /* 0x000fe20000000021 */
[----:B------:R-:W-:Y:S02]  /*12b0*/  IADD3 R13, P0, PT, R16, UR7, RZ ;  /* 0x00000007100d7c10 */ /* 0x000fe4000ff1e0ff */
[----:B------:R-:W-:Y:S01]  /*12c0*/  MOV R15, UR7 ;  /* 0x00000007000f7c02 */ /* 0x000fe20008000f00 */
[----:B----4-:R-:W-:-:S03]  /*12d0*/  FFMA R8, R21, R8, R12 ;  /* 0x0000000815087223 */ /* 0x010fc6000000000c */
[----:B------:R-:W-:Y:S02]  /*12e0*/  LEA.HI.X.SX32 R20, R15, R18, 0x1, P0 ;  /* 0x000000120f147211 */ /* 0x000fe400000f0eff */
[----:B------:R-:W-:-:S04]  /*12f0*/  LEA R12, P0, R13, UR18, 0x2 ;  /* 0x000000120d0c7c11 */ /* 0x000fc8000f8010ff */
[----:B------:R-:W-:Y:S01]  /*1300*/  LEA.HI.X R13, R13, UR19, R20, 0x2, P0 ;  /* 0x000000130d0d7c11 */ /* 0x000fe200080f1414 */
[C---:B------:R-:W-:Y:S01]  /*1310*/  FFMA R20, R21.reuse, R9, R23 ;  /* 0x0000000915147223 */ /* 0x040fe20000000017 */
[C---:B------:R-:W-:Y:S01]  /*1320*/  FFMA R10, R21.reuse, R10, R14 ;  /* 0x0000000a150a7223 */ /* 0x040fe2000000000e */
[----:B------:R-:W4:Y:S01]  /*1330*/  LDG.E R23, desc[UR14][R38.64+0x10] ;  /* 0x0000100e26177981 */ /* 0x000f22000c1e1900 */
[----:B------:R-:W-:-:S03]  /*1340*/  FFMA R21, R21, R11, R33 ;  /* 0x0000000b15157223 */ /* 0x000fc60000000021 */
[----:B------:R-:W4:Y:S01]  /*1350*/  LDG.E.128 R12, desc[UR14][R12.64] ;  /* 0x0000000e0c0c7981 */ /* 0x000f22000c1e1d00 */
[----:B------:R-:W-:Y:S01]  /*1360*/  IMAD.U32 R11, RZ, RZ, UR8 ;  /* 0x00000008ff0b7e24 */ /* 0x000fe2000f8e00ff */
[----:B------:R-:W-:-:S04]  /*1370*/  IADD3 R9, P0, PT, R16, UR8, RZ ;  /* 0x0000000810097c10 */ /* 0x000fc8000ff1e0ff */
[----:B0-----:R-:W-:Y:S01]  /*1380*/  LEA.HI.X.SX32 R34, R11, R18, 0x1, P0 ;  /* 0x000000120b227211 */ /* 0x001fe200000f0eff */
[----:B--2---:R-:W-:Y:S01]  /*1390*/  FFMA R4, R22, R4, R8 ;  /* 0x0000000416047223 */ /* 0x004fe20000000008 */
[----:B------:R-:W-:-:S04]  /*13a0*/  LEA R8, P0, R9, UR18, 0x2 ;  /* 0x0000001209087c11 */ /* 0x000fc8000f8010ff */
[----:B------:R-:W-:Y:S01]  /*13b0*/  LEA.HI.X R9, R9, UR19, R34, 0x2, P0 ;  /* 0x0000001309097c11 */ /* 0x000fe200080f1422 */
[C---:B------:R-:W-:Y:S01]  /*13c0*/  FFMA R5, R22.reuse, R5, R20 ;  /* 0x0000000516057223 */ /* 0x040fe20000000014 */
[C---:B------:R-:W-:Y:S01]  /*13d0*/  FFMA R6, R22.reuse, R6, R10 ;  /* 0x0000000616067223 */ /* 0x040fe2000000000a */
[----:B------:R-:W2:Y:S04]  /*13e0*/  LDG.E R20, desc[UR14][R38.64+0x14] ;  /* 0x0000140e26147981 */ /* 0x000ea8000c1e1900 */
[----:B------:R-:W2:Y:S01]  /*13f0*/  LDG.E.128 R8, desc[UR14][R8.64] ;  /* 0x0000000e08087981 */ /* 0x000ea2000c1e1d00 */
[----:B------:R-:W-:Y:S01]  /*1400*/  FFMA R34, R22, R7, R21 ;  /* 0x0000000716227223 */ /* 0x000fe20000000015 */
[----:B------:R-:W-:Y:S02]  /*1410*/  IMAD.U32 R7, RZ, RZ, UR9 ;  /* 0x00000009ff077e24 */ /* 0x000fe4000f8e00ff */
[----:B------:R-:W5:Y:S01]  /*1420*/  LDG.E R21, desc[UR14][R38.64+0x18] ;  /* 0x0000180e26157981 */ /* 0x000f62000c1e1900 */
[C---:B----4-:R-:W-:Y:S01]  /*1430*/  FFMA R22, R23.reuse, R13, R5 ;  /* 0x0000000d17167223 */ /* 0x050fe20000000005 */
[----:B------:R-:W-:Y:S01]  /*1440*/  IADD3 R5, P0, PT, R16, UR9, RZ ;  /* 0x0000000910057c10 */ /* 0x000fe2000ff1e0ff */
[C---:B------:R-:W-:Y:S01]  /*1450*/  FFMA R33, R23.reuse, R14, R6 ;  /* 0x0000000e17217223 */ /* 0x040fe20000000006 */
[----:B------:R-:W-:-:S02]  /*1460*/  FFMA R12, R23, R12, R4 ;  /* 0x0000000c170c7223 */ /* 0x000fc40000000004 */
[-C--:B------:R-:W-:Y:S02]  /*1470*/  LEA.HI.X.SX32 R14, R7, R18.reuse, 0x1, P0 ;  /* 0x00000012070e7211 */ /* 0x080fe400000f0eff */
[C---:B------:R-:W-:Y:S02]  /*1480*/  LEA R4, P0, R5.reuse, UR18, 0x2 ;  /* 0x0000001205047c11 */ /* 0x040fe4000f8010ff */
[----:B------:R-:W-:Y:S02]  /*1490*/  IADD3 R6, P1, PT, R16, UR10, RZ ;  /* 0x0000000a10067c10 */ /* 0x000fe4000ff3e0ff */
[----:B------:R-:W-:Y:S02]  /*14a0*/  MOV R7, UR10 ;  /* 0x0000000a00077c02 */ /* 0x000fe40008000f00 */
[----:B------:R-:W-:Y:S02]  /*14b0*/  LEA.HI.X R5, R5, UR19, R14, 0x2, P0 ;  /* 0x0000001305057c11 */ /* 0x000fe400080f140e */
[----:B------:R-:W-:-:S02]  /*14c0*/  LEA.HI.X.SX32 R7, R7, R18, 0x1, P1 ;  /* 0x0000001207077211 */ /* 0x000fc400008f0eff */
[----:B------:R-:W-:Y:S01]  /*14d0*/  LEA R14, P0, R6, UR18, 0x2 ;  /* 0x00000012060e7c11 */ /* 0x000fe2000f8010ff */
[----:B------:R-:W-:-:S03]  /*14e0*/  FFMA R23, R23, R15, R34 ;  /* 0x0000000f17177223 */ /* 0x000fc60000000022 */
[----:B------:R-:W-:Y:S02]  /*14f0*/  LEA.HI.X R15, R6, UR19, R7, 0x2, P0 ;  /* 0x00000013060f7c11 */ /* 0x000fe400080f1407 */
[----:B------:R-:W5:Y:S01]  /*1500*/  LDG.E.128 R4, desc[UR14][R4.64] ;  /* 0x0000000e04047981 */ /* 0x000f62000c1e1d00 */
[----:B--2---:R-:W-:-:S03]  /*1510*/  FFMA R8, R20, R8, R12 ;  /* 0x0000000814087223 */ /* 0x004fc6000000000c */
[----:B------:R-:W3:Y:S01]  /*1520*/  LDG.E.128 R12, desc[UR14][R14.64] ;  /* 0x0000000e0e0c7981 */ /* 0x000ee2000c1e1d00 */
[----:B------:R-:W-:Y:S01]  /*1530*/  UIADD3 UR11, UPT, UPT, UR11, 0x8, URZ ;  /* 0x000000080b0b7890 */ /* 0x000fe2000fffe0ff */
[C---:B------:R-:W-:Y:S01]  /*1540*/  FFMA R22, R20.reuse, R9, R22 ;  /* 0x0000000914167223 */ /* 0x040fe20000000016 */
[C---:B------:R-:W-:Y:S02]  /*1550*/  FFMA R33, R20.reuse, R10, R33 ;  /* 0x0000000a14217223 */ /* 0x040fe40000000021 */
[----:B------:R-:W-:Y:S01]  /*1560*/  UISETP.NE.AND UP1, UPT, UR11, URZ, UPT ;  /* 0x000000ff0b00728c */ /* 0x000fe2000bf25270 */
[----:B------:R-:W-:Y:S01]  /*1570*/  FFMA R20, R20, R11, R23 ;  /* 0x0000000b14147223 */ /* 0x000fe20000000017 */
[----:B------:R-:W-:Y:S02]  /*1580*/  UIADD3 UR4, UPT, UPT, UR4, 0x8, URZ ;  /* 0x0000000804047890 */ /* 0x000fe4000fffe0ff */
[----:B------:R-:W-:Y:S02]  /*1590*/  ULEA UR20, UR22, UR20, 0x3 ;  /* 0x0000001416147291 */ /* 0x000fe4000f8e18ff */
[----:B------:R-:W-:-:S02]  /*15a0*/  ULEA UR5, UR22, UR5, 0x3 ;  /* 0x0000000516057291 */ /* 0x000fc4000f8e18ff */
[----:B------:R-:W-:Y:S02]  /*15b0*/  ULEA UR6, UR22, UR6, 0x3 ;  /* 0x0000000616067291 */ /* 0x000fe4000f8e18ff */
[----:B------:R-:W-:Y:S02]  /*15c0*/  ULEA UR7, UR22, UR7, 0x3 ;  /* 0x0000000716077291 */ /* 0x000fe4000f8e18ff */
[----:B------:R-:W-:Y:S02]  /*15d0*/  ULEA UR8, UR22, UR8, 0x3 ;  /* 0x0000000816087291 */ /* 0x000fe4000f8e18ff */
[----:B------:R-:W-:Y:S02]  /*15e0*/  ULEA UR9, UR22, UR9, 0x3 ;  /* 0x0000000916097291 */ /* 0x000fe4000f8e18ff */
[----:B------:R-:W-:Y:S01]  /*15f0*/  ULEA UR10, UR22, UR10, 0x3 ;  /* 0x0000000a160a7291 */ /* 0x000fe2000f8e18ff */
[C---:B-----5:R-:W-:Y:S01]  /*1600*/  FFMA R9, R21.reuse, R4, R8 ;  /* 0x0000000415097223 */ /* 0x060fe20000000008 */
[C---:B------:R-:W-:Y:S01]  /*1610*/  FFMA R22, R21.reuse, R5, R22 ;  /* 0x0000000515167223 */ /* 0x040fe20000000016 */
[C---:B------:R-:W-:Y:S01]  /*1620*/  FFMA R35, R21.reuse, R6, R33 ;  /* 0x0000000615237223 */ /* 0x040fe20000000021 */
[----:B------:R-:W-:Y:S01]  /*1630*/  FFMA R20, R21, R7, R20 ;  /* 0x0000000715147223 */ /* 0x000fe20000000014 */
[----:B------:R-:W-:Y:S01]  /*1640*/  ULEA UR13, UR22, UR13, 0x3 ;  /* 0x0000000d160d7291 */ /* 0x000fe2000f8e18ff */
[C---:B---3--:R-:W-:Y:S01]  /*1650*/  FFMA R34, R36.reuse, R12, R9 ;  /* 0x0000000c24227223 */ /* 0x048fe20000000009 */
[C---:B------:R-:W-:Y:S01]  /*1660*/  FFMA R33, R36.reuse, R13, R22 ;  /* 0x0000000d24217223 */ /* 0x040fe20000000016 */
[C---:B------:R-:W-:Y:S01]  /*1670*/  FFMA R35, R36.reuse, R14, R35 ;  /* 0x0000000e24237223 */ /* 0x040fe20000000023 */
[----:B------:R-:W-:Y:S01]  /*1680*/  FFMA R36, R36, R15, R20 ;  /* 0x0000000f24247223 */ /* 0x000fe20000000014 */
[----:B------:R-:W-:Y:S07]  /*1690*/  BRA.U UP1, `(.L_x_15) ;  /* 0xfffffff901607547 */ /* 0x000fee000b83ffff */
.L_x_14:
[----:B------:R-:W-:Y:S05]  /*16a0*/  BRA.U !UP0, `(.L_x_13) ;  /* 0x0000000508b07547 */ /* 0x000fea000b800000 */
[----:B------:R-:W0:Y:S01]  /*16b0*/  LDC R21, c[0x0][0x3a4] ;  /* 0x0000e900ff157b82 */ /* 0x000e220000000800 */
[----:B------:R-:W-:Y:S01]  /*16c0*/  UISETP.GE.U32.AND UP0, UPT, UR21, 0x4, UPT ;  /* 0x000000041500788c */ /* 0x000fe2000bf06070 */
[----:B------:R-:W-:Y:S01]  /*16d0*/  SHF.R.S32.HI R18, RZ, 0x1f, R16 ;  /* 0x0000001fff127819 */ /* 0x000fe20000011410 */
[----:B------:R-:W-:-:S04]  /*16e0*/  ULOP3.LUT UR6, UR12, 0x3, URZ, 0xc0, !UPT ;  /* 0x000000030c067892 */ /* 0x000fc8000f8ec0ff */
[----:B------:R-:W-:Y:S01]  /*16f0*/  UISETP.NE.AND UP1, UPT, UR6, URZ, UPT ;  /* 0x000000ff0600728c */ /* 0x000fe2000bf25270 */
[----:B0-----:R-:W-:-:S05]  /*1700*/  IMAD R20, R17, R21, RZ ;  /* 0x0000001511147224 */ /* 0x001fca00078e02ff */
[----:B------:R-:W-:Y:S01]  /*1710*/  SHF.R.S32.HI R19, RZ, 0x1f, R20 ;  /* 0x0000001fff137819 */ /* 0x000fe20000011414 */
[----:B------:R-:W-:Y:S06]  /*1720*/  BRA.U !UP0, `(.L_x_16) ;  /* 0x0000000108c87547 */ /* 0x000fec000b800000 */
        /* <DEDUP_REMOVED lines=12> */
[----:B------:R-:W-:Y:S01]  /*17f0*/  LEA.HI.X.SX32 R6, R14, R18, 0x1, P2 ;  /* 0x000000120e067211 */ /* 0x000fe200010f0eff */
[----:B-1----:R-:W2:Y:S01]  /*1800*/  LDG.E R23, desc[UR14][R12.64] ;  /* 0x0000000e0c177981 */ /* 0x002ea2000c1e1900 */
[----:B------:R-:W-:-:S03]  /*1810*/  LEA R4, P0, R5, UR10, 0x2 ;  /* 0x0000000a05047c11 */ /* 0x000fc6000f8010ff */
[----:B------:R-:W2:Y:S01]  /*1820*/  LDG.E.128 R8, desc[UR14][R8.64] ;  /* 0x0000000e08087981 */ /* 0x000ea2000c1e1d00 */
[----:B------:R-:W-:-:S03]  /*1830*/  LEA.HI.X R5, R5, UR11, R6, 0x2, P0 ;  /* 0x0000000b05057c11 */ /* 0x000fc600080f1406 */
[----:B------:R-:W3:Y:S04]  /*1840*/  LDG.E R22, desc[UR14][R12.64+0x4] ;  /* 0x0000040e0c167981 */ /* 0x000ee8000c1e1900 */
[----:B------:R-:W3:Y:S01]  /*1850*/  LDG.E.128 R4, desc[UR14][R4.64] ;  /* 0x0000000e04047981 */ /* 0x000ee2000c1e1d00 */
[----:B------:R-:W-:Y:S01]  /*1860*/  IADD3 R15, PT, PT, R14, R21, RZ ;  /* 0x000000150e0f7210 */ /* 0x000fe20007ffe0ff */
[C---:B--2---:R-:W-:Y:S01]  /*1870*/  FFMA R8, R23.reuse, R8, R34 ;  /* 0x0000000817087223 */ /* 0x044fe20000000022 */
[C---:B------:R-:W-:Y:S01]  /*1880*/  FFMA R9, R23.reuse, R9, R33 ;  /* 0x0000000917097223 */ /* 0x040fe20000000021 */
[C---:B------:R-:W-:Y:S01]  /*1890*/  FFMA R10, R23.reuse, R10, R35 ;  /* 0x0000000a170a7223 */ /* 0x040fe20000000023 */
[----:B------:R-:W-:Y:S01]  /*18a0*/  FFMA R23, R23, R11, R36 ;  /* 0x0000000b17177223 */ /* 0x000fe20000000024 */
[----:B------:R-:W-:Y:S01]  /*18b0*/  IADD3 R11, P0, PT, R16, R15, RZ ;  /* 0x0000000f100b7210 */ /* 0x000fe20007f1e0ff */
[C---:B------:R-:W-:Y:S01]  /*18c0*/  IMAD.IADD R35, R15.reuse, 0x1, R21 ;  /* 0x000000010f237824 */ /* 0x040fe200078e0215 */
[----:B------:R-:W2:Y:S01]  /*18d0*/  LDG.E R33, desc[UR14][R12.64+0x8] ;  /* 0x0000080e0c217981 */ /* 0x000ea2000c1e1900 */
[C---:B---3--:R-:W-:Y:S01]  /*18e0*/  FFMA R4, R22.reuse, R4, R8 ;  /* 0x0000000416047223 */ /* 0x048fe20000000008 */
[----:B------:R-:W-:Y:S01]  /*18f0*/  LEA.HI.X.SX32 R34, R15, R18, 0x1, P0 ;  /* 0x000000120f227211 */ /* 0x000fe200000f0eff */
[----:B------:R-:W-:Y:S01]  /*1900*/  FFMA R5, R22, R5, R9 ;  /* 0x0000000516057223 */ /* 0x000fe20000000009 */
[----:B------:R-:W-:Y:S01]  /*1910*/  LEA R8, P0, R11, UR10, 0x2 ;  /* 0x0000000a0b087c11 */ /* 0x000fe2000f8010ff */
[----:B------:R0:W3:Y:S01]  /*1920*/  LDG.E R36, desc[UR14][R12.64+0xc] ;  /* 0x00000c0e0c247981 */ /* 0x0000e2000c1e1900 */
[----:B------:R-:W-:-:S02]  /*1930*/  IADD3 R14, P1, PT, R16, R35, RZ ;  /* 0x00000023100e7210 */ /* 0x000fc40007f3e0ff */
[----:B------:R-:W-:Y:S02]  /*1940*/  LEA.HI.X R9, R11, UR11, R34, 0x2, P0 ;  /* 0x0000000b0b097c11 */ /* 0x000fe400080f1422 */
[----:B------:R-:W-:Y:S01]  /*1950*/  LEA.HI.X.SX32 R35, R35, R18, 0x1, P1 ;  /* 0x0000001223237211 */ /* 0x000fe200008f0eff */
[----:B------:R-:W-:-:S03]  /*1960*/  FFMA R6, R22, R6, R10 ;  /* 0x0000000616067223 */ /* 0x000fc6000000000a */
[----:B------:R-:W2:Y:S01]  /*1970*/  LDG.E.128 R8, desc[UR14][R8.64] ;  /* 0x0000000e08087981 */ /* 0x000ea2000c1e1d00 */
[----:B0-----:R-:W-:-:S04]  /*1980*/  LEA R12, P0, R14, UR10, 0x2 ;  /* 0x0000000a0e0c7c11 */ /* 0x001fc8000f8010ff */
[----:B------:R-:W-:-:S06]  /*1990*/  LEA.HI.X R13, R14, UR11, R35, 0x2, P0 ;  /* 0x0000000b0e0d7c11 */ /* 0x000fcc00080f1423 */
[----:B------:R-:W3:Y:S01]  /*19a0*/  LDG.E.128 R12, desc[UR14][R12.64] ;  /* 0x0000000e0c0c7981 */ /* 0x000ee2000c1e1d00 */
[----:B------:R-:W-:Y:S01]  /*19b0*/  FFMA R22, R22, R7, R23 ;  /* 0x0000000716167223 */ /* 0x000fe20000000017 */
[----:B------:R-:W-:Y:S01]  /*19c0*/  UIADD3 UR4, UPT, UPT, UR4, 0x4, URZ ;  /* 0x0000000404047890 */ /* 0x000fe2000fffe0ff */
[C---:B--2---:R-:W-:Y:S01]  /*19d0*/  FFMA R7, R33.reuse, R8, R4 ;  /* 0x0000000821077223 */ /* 0x044fe20000000004 */
[C---:B------:R-:W-:Y:S01]  /*19e0*/  FFMA R4, R33.reuse, R9, R5 ;  /* 0x0000000921047223 */ /* 0x040fe20000000005 */
[C---:B------:R-:W-:Y:S01]  /*19f0*/  FFMA R35, R33.reuse, R10, R6 ;  /* 0x0000000a21237223 */ /* 0x040fe20000000006 */
[----:B------:R-:W-:Y:S01]  /*1a00*/  FFMA R22, R33, R11, R22 ;  /* 0x0000000b21167223 */ /* 0x000fe20000000016 */
[C---:B---3--:R-:W-:Y:S01]  /*1a10*/  FFMA R34, R36.reuse, R12, R7 ;  /* 0x0000000c24227223 */ /* 0x048fe20000000007 */
[C---:B------:R-:W-:Y:S01]  /*1a20*/  FFMA R33, R36.reuse, R13, R4 ;  /* 0x0000000d24217223 */ /* 0x040fe20000000004 */
[C---:B------:R-:W-:Y:S01]  /*1a30*/  FFMA R35, R36.reuse, R14, R35 ;  /* 0x0000000e24237223 */ /* 0x040fe20000000023 */
[----:B------:R-:W-:-:S07]  /*1a40*/  FFMA R36, R36, R15, R22 ;  /* 0x0000000f24247223 */ /* 0x000fce0000000016 */
.L_x_16:
        /* <DEDUP_REMOVED lines=8> */
[C---:B------:R-:W-:Y:S01]  /*1ad0*/  IMAD.IADD R9, R7.reuse, 0x1, R21 ;  /* 0x0000000107097824 */ /* 0x040fe200078e0215 */
[C---:B------:R-:W-:Y:S02]  /*1ae0*/  IADD3 R8, P2, PT, R16.reuse, R7, RZ ;  /* 0x0000000710087210 */ /* 0x040fe40007f5e0ff */
[----:B------:R-:W-:Y:S02]  /*1af0*/  IADD3.X R6, PT, PT, RZ, R19, RZ, P1, !PT ;  /* 0x00000013ff067210 */ /* 0x000fe40000ffe4ff */
[----:B------:R-:W-:Y:S02]  /*1b00*/  LEA.HI.X.SX32 R7, R7, R18, 0x1, P2 ;  /* 0x0000001207077211 */ /* 0x000fe400010f0eff */
[----:B------:R-:W-:-:S04]  /*1b10*/  IADD3 R12, P1, PT, R16, R9, RZ ;  /* 0x00000009100c7210 */ /* 0x000fc80007f3e0ff */
[----:B------:R-:W-:Y:S02]  /*1b20*/  LEA.HI.X.SX32 R9, R9, R18, 0x1, P1 ;  /* 0x0000001209097211 */ /* 0x000fe400008f0eff */
[C---:B0-----:R-:W-:Y:S02]  /*1b30*/  LEA R10, P0, R5.reuse, UR8, 0x2 ;  /* 0x00000008050a7c11 */ /* 0x041fe4000f8010ff */
[C---:B------:R-:W-:Y:S02]  /*1b40*/  LEA R4, P2, R8.reuse, UR10, 0x2 ;  /* 0x0000000a08047c11 */ /* 0x040fe4000f8410ff */
[----:B------:R-:W-:Y:S02]  /*1b50*/  LEA.HI.X R11, R5, UR9, R6, 0x2, P0 ;  /* 0x00000009050b7c11 */ /* 0x000fe400080f1406 */
[----:B------:R-:W-:Y:S02]  /*1b60*/  LEA.HI.X R5, R8, UR11, R7, 0x2, P2 ;  /* 0x0000000b08057c11 */ /* 0x000fe400090f1407 */
[C---:B------:R-:W-:Y:S01]  /*1b70*/  LEA R8, P0, R12.reuse, UR10, 0x2 ;  /* 0x0000000a0c087c11 */ /* 0x040fe2000f8010ff */
[----:B-1----:R-:W2:Y:S03]  /*1b80*/  LDG.E R13, desc[UR14][R10.64] ;  /* 0x0000000e0a0d7981 */ /* 0x002ea6000c1e1900 */
[----:B------:R-:W-:Y:S01]  /*1b90*/  LEA.HI.X R9, R12, UR11, R9, 0x2, P0 ;  /* 0x0000000b0c097c11 */ /* 0x000fe200080f1409 */
[----:B------:R-:W2:Y:S04]  /*1ba0*/  LDG.E.128 R4, desc[UR14][R4.64] ;  /* 0x0000000e04047981 */ /* 0x000ea8000c1e1d00 */
[----:B------:R-:W3:Y:S04]  /*1bb0*/  LDG.E R12, desc[UR14][R10.64+0x4] ;  /* 0x0000040e0a0c7981 */ /* 0x000ee8000c1e1900 */
[----:B------:R-:W3:Y:S01]  /*1bc0*/  LDG.E.128 R8, desc[UR14][R8.64] ;  /* 0x0000000e08087981 */ /* 0x000ee2000c1e1d00 */
        /* <DEDUP_REMOVED lines=9> */
.L_x_17:
[----:B------:R-:W-:Y:S05]  /*1c60*/  BRA.U UP1, `(.L_x_13) ;  /* 0x0000000101407547 */ /* 0x000fea000b800000 */
[----:B------:R-:W0:Y:S01]  /*1c70*/  LDCU.128 UR8, c[0x0][0x380] ;  /* 0x00007000ff0877ac */ /* 0x000e220008000c00 */
[----:B------:R-:W-:Y:S01]  /*1c80*/  IMAD R21, R21, UR4, RZ ;  /* 0x0000000415157c24 */ /* 0x000fe2000f8e02ff */
[----:B------:R-:W-:-:S04]  /*1c90*/  IADD3 R20, P1, PT, R20, UR4, RZ ;  /* 0x0000000414147c10 */ /* 0x000fc8000ff3e0ff */
[----:B------:R-:W-:Y:S01]  /*1ca0*/  IADD3 R7, P2, PT, R16, R21, RZ ;  /* 0x0000001510077210 */ /* 0x000fe20007f5e0ff */
[----:B------:R-:W-:-:S03]  /*1cb0*/  IMAD.X R19, RZ, RZ, R19, P1 ;  /* 0x000000ffff137224 */ /* 0x000fc600008e0613 */
[----:B------:R-:W-:Y:S02]  /*1cc0*/  LEA.HI.X.SX32 R18, R21, R18, 0x1, P2 ;  /* 0x0000001215127211 */ /* 0x000fe400010f0eff */
[C---:B0-----:R-:W-:Y:S02]  /*1cd0*/  LEA R4, P0, R20.reuse, UR8, 0x2 ;  /* 0x0000000814047c11 */ /* 0x041fe4000f8010ff */
[C---:B------:R-:W-:Y:S02]  /*1ce0*/  LEA R6, P1, R7.reuse, UR10, 0x2 ;  /* 0x0000000a07067c11 */ /* 0x040fe4000f8210ff */
[----:B------:R-:W-:Y:S02]  /*1cf0*/  LEA.HI.X R5, R20, UR9, R19, 0x2, P0 ;  /* 0x0000000914057c11 */ /* 0x000fe400080f1413 */
[----:B------:R-:W-:-:S03]  /*1d00*/  LEA.HI.X R7, R7, UR11, R18, 0x2, P1 ;  /* 0x0000000b07077c11 */ /* 0x000fc600088f1412 */
[----:B-1----:R-:W2:Y:S04]  /*1d10*/  LDG.E R9, desc[UR14][R4.64] ;  /* 0x0000000e04097981 */ /* 0x002ea8000c1e1900 */
[----:B------:R-:W2:Y:S02]  /*1d20*/  LDG.E.128 R4, desc[UR14][R6.64] ;  /* 0x0000000e06047981 */ /* 0x000ea4000c1e1d00 */
[C---:B--2---:R-:W-:Y:S01]  /*1d30*/  FFMA R34, R9.reuse, R4, R34 ;  /* 0x0000000409227223 */ /* 0x044fe20000000022 */
[C---:B------:R-:W-:Y:S01]  /*1d40*/  FFMA R33, R9.reuse, R5, R33 ;  /* 0x0000000509217223 */ /* 0x040fe20000000021 */
[C---:B------:R-:W-:Y:S01]  /*1d50*/  FFMA R35, R9.reuse, R6, R35 ;  /* 0x0000000609237223 */ /* 0x040fe20000000023 */
[----:B------:R-:W-:-:S07]  /*1d60*/  FFMA R36, R9, R7, R36 ;  /* 0x0000000709247223 */ /* 0x000fce0000000024 */
.L_x_13:
[----:B------:R-:W0:Y:S01]  /*1d70*/  LDCU UR6, c[0x0][0x3a4] ;  /* 0x00007480ff0677ac */ /* 0x000e220008000800 */
[----:B------:R-:W-:Y:S01]  /*1d80*/  FADD R29, R29, R34 ;  /* 0x000000221d1d7221 */ /* 0x000fe20000000000 */
[----:B------:R-:W-:Y:S01]  /*1d90*/  FADD R30, R30, R33 ;  /* 0x000000211e1e7221 */ /* 0x000fe20000000000 */
[----:B------:R-:W-:Y:S01]  /*1da0*/  FADD R31, R31, R35 ;  /* 0x000000231f1f7221 */ /* 0x000fe20000000000 */
[----:B------:R-:W2:Y:S01]  /*1db0*/  LDCU.64 UR4, c[0x0][0x390] ;  /* 0x00007200ff0477ac */ /* 0x000ea20008000a00 */
[----:B------:R-:W-:Y:S01]  /*1dc0*/  FADD R32, R32, R36 ;  /* 0x0000002420207221 */ /* 0x000fe20000000000 */
        /* <DEDUP_REMOVED lines=8> */
[----:B0-----:R-:W-:-:S05]  /*1e50*/  IMAD R5, R17, UR6, RZ ;  /* 0x0000000611057c24 */ /* 0x001fca000f8e02ff */
[----:B------:R-:W-:Y:S02]  /*1e60*/  SHF.R.S32.HI R7, RZ, 0x1f, R5 ;  /* 0x0000001fff077819 */ /* 0x000fe40000011405 */
[----:B------:R-:W-:-:S04]  /*1e70*/  IADD3 R5, P0, PT, R16, R5, RZ ;  /* 0x0000000510057210 */ /* 0x000fc80007f1e0ff */
[----:B------:R-:W-:Y:S02]  /*1e80*/  LEA.HI.X.SX32 R16, R16, R7, 0x1, P0 ;  /* 0x0000000710107211 */ /* 0x000fe400000f0eff */
[----:B--2---:R-:W-:-:S04]  /*1e90*/  LEA R4, P0, R5, UR4, 0x2 ;  /* 0x0000000405047c11 */ /* 0x004fc8000f8010ff */
[----:B------:R-:W-:-:S05]  /*1ea0*/  LEA.HI.X R5, R5, UR5, R16, 0x2, P0 ;  /* 0x0000000505057c11 */ /* 0x000fca00080f1410 */
[----:B-1----:R-:W-:Y:S01]  /*1eb0*/  STG.E.128 desc[UR14][R4.64], R24 ;  /* 0x0000001804007986 */ /* 0x002fe2000c101d0e */
[----:B------:R-:W-:Y:S05]  /*1ec0*/  EXIT ;  /* 0x000000000000794d */ /* 0x000fea0003800000 */
.L_x_18:
        /* <DEDUP_REMOVED lines=11> */
.L_x_37:


//--------------------- .text._Z14MatMulTopRightPfS_S_iiiii --------------------------
	.section	.text._Z14MatMulTopRightPfS_S_iiiii,"ax",@progbits
	.align	128
        .global         _Z14MatMulTopRightPfS_S_iiiii
        .type           _Z14MatMulTopRightPfS_S_iiiii,@function
        .size           _Z14MatMulTopRightPfS_S_iiiii,(.L_x_38 - _Z14MatMulTopRightPfS_S_iiiii)
        .other          _Z14MatMulTopRightPfS_S_iiiii,@"STO_CUDA_ENTRY STV_DEFAULT"
_Z14MatMulTopRightPfS_S_iiiii:
.text._Z14MatMulTopRightPfS_S_iiiii:
        /* <DEDUP_REMOVED lines=11> */
[----:B------:R-:W-:Y:S02]  /*00b0*/  IMAD.SHL.U32 R21, R21, 0x4, RZ ;  /* 0x0000000415157824 */ /* 0x000fe400078e00ff */
[----:B-1----:R-:W-:Y:S02]  /*00c0*/  IMAD R22, R22, UR4, R3 ;  /* 0x0000000416167c24 */ /* 0x002fe4000f8e0203 */
[----:B------:R-:W-:Y:S02]  /*00d0*/  VIADD R0, R21, 0x4 ;  /* 0x0000000415007836 */ /* 0x000fe40000000000 */
[----:B--2---:R-:W-:-:S03]  /*00e0*/  VIADD R22, R22, UR6 ;  /* 0x0000000616167c36 */ /* 0x004fc60008000000 */
[----:B---3--:R-:W-:-:S04]  /*00f0*/  ISETP.GT.AND P0, PT, R0, UR7, PT ;  /* 0x0000000700007c0c */ /* 0x008fc8000bf04270 */
[----:B----4-:R-:W-:-:S13]  /*0100*/  ISETP.GE.OR P0, PT, R22, UR8, P0 ;  /* 0x0000000816007c0c */ /* 0x010fda0008706670 */
[----:B------:R-:W-:Y:S05]  /*0110*/  @P0 EXIT ;  /* 0x000000000000094d */ /* 0x000fea0003800000 */
[----:B------:R-:W0:Y:S01]  /*0120*/  LDCU UR6, c[0x0][0x398] ;  /* 0x00007300ff0677ac */ /* 0x000e220008000800 */
[----:B------:R-:W-:Y:S02]  /*0130*/  IMAD.MOV.U32 R13, RZ, RZ, RZ ;  /* 0x000000ffff0d7224 */ /* 0x000fe400078e00ff */
[----:B------:R-:W-:Y:S01]  /*0140*/  IMAD.MOV.U32 R17, RZ, RZ, RZ ;  /* 0x000000ffff117224 */ /* 0x000fe200078e00ff */
[----:B------:R-:W1:Y:S01]  /*0150*/  LDCU.64 UR10, c[0x0][0x358] ;  /* 0x00006b00ff0a77ac */ /* 0x000e620008000a00 */
[----:B------:R-:W-:Y:S02]  /*0160*/  IMAD.MOV.U32 R25, RZ, RZ, RZ ;  /* 0x000000ffff197224 */ /* 0x000fe400078e00ff */
[----:B------:R-:W-:Y:S01]  /*0170*/  IMAD.MOV.U32 R23, RZ, RZ, RZ ;  /* 0x000000ffff177224 */ /* 0x000fe200078e00ff */
[----:B------:R-:W-:Y:S01]  /*0180*/  UMOV UR4, URZ ;  /* 0x000000ff00047c82 */ /* 0x000fe20008000000 */
[----:B0-----:R-:W-:-:S09]  /*0190*/  UISETP.GE.AND UP0, UPT, UR6, 0x4, UPT ;  /* 0x000000040600788c */ /* 0x001fd2000bf06270 */
[----:B-1----:R-:W-:Y:S05]  /*01a0*/  BRA.U !UP0, `(.L_x_19) ;  /* 0x0000000d08887547 */ /* 0x002fea000b800000 */
[----:B------:R-:W0:Y:S01]  /*01b0*/  LDCU UR8, c[0x0][0x3a4] ;  /* 0x00007480ff0877ac */ /* 0x000e220008000800 */
[----:B------:R-:W-:Y:S02]  /*01c0*/  IMAD.MOV.U32 R23, RZ, RZ, RZ ;  /* 0x000000ffff177224 */ /* 0x000fe400078e00ff */
[----:B------:R-:W-:Y:S01]  /*01d0*/  IMAD.MOV.U32 R25, RZ, RZ, RZ ;  /* 0x000000ffff197224 */ /* 0x000fe200078e00ff */
[----:B------:R-:W1:Y:S01]  /*01e0*/  LDCU UR4, c[0x0][0x398] ;  /* 0x00007300ff0477ac */ /* 0x000e620008000800 */
[----:B------:R-:W-:Y:S02]  /*01f0*/  IMAD.MOV.U32 R17, RZ, RZ, RZ ;  /* 0x000000ffff117224 */ /* 0x000fe400078e00ff */
[----:B------:R-:W-:Y:S01]  /*0200*/  IMAD.MOV.U32 R13, RZ, RZ, RZ ;  /* 0x000000ffff0d7224 */ /* 0x000fe200078e00ff */
[----:B------:R-:W-:Y:S01]  /*0210*/  UIADD3 UR6, UPT, UPT, UR6, -0x4, URZ ;  /* 0xfffffffc06067890 */ /* 0x000fe2000fffe0ff */
[----:B------:R-:W-:-:S03]  /*0220*/  UMOV UR5, URZ ;  /* 0x000000ff00057c82 */ /* 0x000fc60008000000 */
[----:B------:R-:W-:Y:S01]  /*0230*/  UISETP.GE.U32.AND UP1, UPT, UR6, 0x4, UPT ;  /* 0x000000040600788c */ /* 0x000fe2000bf26070 */
[----:B0-----:R-:W-:-:S04]  /*0240*/  IMAD R20, R21, UR8, RZ ;  /* 0x0000000815147c24 */ /* 0x001fc8000f8e02ff */
[----:B------:R-:W-:Y:S01]  /*0250*/  VIADD R3, R20, UR8 ;  /* 0x0000000814037c36 */ /* 0x000fe20008000000 */
[----:B-1----:R-:W-:-:S03]  /*0260*/  UIADD3 UR7, UPT, UPT, UR4, -0x4, URZ ;  /* 0xfffffffc04077890 */ /* 0x002fc6000fffe0ff */
[----:B------:R-:W-:Y:S01]  /*0270*/  VIADD R2, R3, UR8 ;  /* 0x0000000803027c36 */ /* 0x000fe20008000000 */
[----:B------:R-:W-:Y:S02]  /*0280*/  ULOP3.LUT UR4, UR7, 0xfffffffc, URZ, 0xc0, !UPT ;  /* 0xfffffffc07047892 */ /* 0x000fe4000f8ec0ff */
[----:B------:R-:W-:Y:S01]  /*0290*/  ULOP3.LUT UP0, URZ, UR7, 0x4, URZ, 0xc0, !UPT ;  /* 0x0000000407ff7892 */ /* 0x000fe2000f80c0ff */
[----:B------:R-:W-:Y:S01]  /*02a0*/  VIADD R0, R2, UR8 ;  /* 0x0000000802007c36 */ /* 0x000fe20008000000 */
[----:B------:R-:W-:Y:S01]  /*02b0*/  UIADD3 UR4, UPT, UPT, UR4, 0x4, URZ ;  /* 0x0000000404047890 */ /* 0x000fe2000fffe0ff */
[----:B------:R-:W-:Y:S11]  /*02c0*/  BRA.U !UP1, `(.L_x_20) ;  /* 0x0000000909247547 */ /* 0x000ff6000b800000 */
[----:B------:R-:W-:Y:S01]  /*02d0*/  ULEA.HI UR6, UR6, 0x1, URZ, 0x1e ;  /* 0x0000000106067891 */ /* 0x000fe2000f8ff0ff */
[----:B------:R-:W-:Y:S01]  /*02e0*/  IMAD.MOV.U32 R23, RZ, RZ, RZ ;  /* 0x000000ffff177224 */ /* 0x000fe200078e00ff */
[----:B------:R-:W-:Y:S02]  /*02f0*/  UIMAD UR12, UR8, 0x5, URZ ;  /* 0x00000005080c78a4 */ /* 0x000fe4000f8e02ff */
[----:B------:R-:W-:Y:S02]  /*0300*/  ULOP3.LUT UR6, UR6, 0x7ffffffe, URZ, 0xc0, !UPT ;  /* 0x7ffffffe06067892 */ /* 0x000fe4000f8ec0ff */
[----:B------:R-:W-:Y:S02]  /*0310*/  UIMAD UR13, UR8, 0x6, URZ ;  /* 0x00000006080d78a4 */ /* 0x000fe4000f8e02ff */
[----:B------:R-:W-:Y:S02]  /*0320*/  UIADD3 UR7, UPT, UPT, -UR6, URZ, URZ ;  /* 0x000000ff06077290 */ /* 0x000fe4000fffe1ff */
[----:B------:R-:W-:-:S02]  /*0330*/  UIMAD UR14, UR8, 0x7, URZ ;  /* 0x00000007080e78a4 */ /* 0x000fc4000f8e02ff */
[----:B------:R-:W-:Y:S01]  /*0340*/  USHF.L.U32 UR15, UR8, 0x2, URZ ;  /* 0x00000002080f7899 */ /* 0x000fe200080006ff */
[----:B------:R-:W0:Y:S01]  /*0350*/  LDCU UR18, c[0x0][0x3a4] ;  /* 0x00007480ff1277ac */ /* 0x000e220008000800 */
[----:B------:R-:W1:Y:S01]  /*0360*/  LDCU UR9, c[0x0][0x3a4] ;  /* 0x00007480ff0977ac */ /* 0x000e620008000800 */
[----:B------:R-:W2:Y:S01]  /*0370*/  LDCU.128 UR20, c[0x0][0x380] ;  /* 0x00007000ff1477ac */ /* 0x000ea20008000c00 */
[----:B------:R-:W-:Y:S02]  /*0380*/  USHF.L.U32 UR16, UR8, 0x1, URZ ;  /* 0x0000000108107899 */ /* 0x000fe400080006ff */
[----:B------:R-:W-:Y:S01]  /*0390*/  UIMAD UR17, UR8, 0x3, URZ ;  /* 0x00000003081178a4 */ /* 0x000fe2000f8e02ff */
[----:B------:R-:W-:Y:S01]  /*03a0*/  UMOV UR6, URZ ;  /* 0x000000ff00067c82 */ /* 0x000fe20008000000 */
[----:B------:R-:W-:-:S10]  /*03b0*/  UMOV UR5, URZ ;  /* 0x000000ff00057c82 */ /* 0x000fd40008000000 */
.L_x_21:
[----:B------:R-:W-:Y:S01]  /*03c0*/  IMAD.U32 R7, RZ, RZ, UR6 ;  /* 0x00000006ff077e24 */ /* 0x000fe2000f8e00ff */
[----:B------:R-:W-:Y:S01]  /*03d0*/  SHF.R.S32.HI R24, RZ, 0x1f, R22 ;  /* 0x0000001fff187819 */ /* 0x000fe20000011416 */
[----:B0-----:R-:W-:Y:S01]  /*03e0*/  IMAD.U32 R5, RZ, RZ, UR18 ;  /* 0x00000012ff057e24 */ /* 0x001fe2000f8e00ff */
[C---:B------:R-:W-:Y:S02]  /*03f0*/  IADD3 R6, P0, PT, R22.reuse, UR6, RZ ;  /* 0x0000000616067c10 */ /* 0x040fe4000ff1e0ff */
[----:B------:R-:W-:Y:S02]  /*0400*/  IADD3 R4, P2, PT, R22, UR18, RZ ;  /* 0x0000001216047c10 */ /* 0x000fe4000ff5e0ff */
[----:B------:R-:W-:Y:S02]  /*0410*/  LEA.HI.X.SX32 R7, R7, R24, 0x1, P0 ;  /* 0x0000001807077211 */ /* 0x000fe400000f0eff */
[----:B------:R-:W-:Y:S02]  /*0420*/  SHF.R.S32.HI R9, RZ, 0x1f, R20 ;  /* 0x0000001fff097819 */ /* 0x000fe40000011414 */
[----:B--2---:R-:W-:-:S02]  /*0430*/  LEA R14, P1, R6, UR22, 0x2 ;  /* 0x00000016060e7c11 */ /* 0x004fc4000f8210ff */
[----:B------:R-:W-:Y:S02]  /*0440*/  IADD3 R8, P0, PT, R20, UR5, RZ ;  /* 0x0000000514087c10 */ /* 0x000fe4000ff1e0ff */
[----:B------:R-:W-:Y:S02]  /*0450*/  LEA.HI.X.SX32 R5, R5, R24, 0x1, P2 ;  /* 0x0000001805057211 */ /* 0x000fe400010f0eff */
[----:B------:R-:W-:Y:S02]  /*0460*/  LEA R10, P2, R4, UR22, 0x2 ;  /* 0x00000016040a7c11 */ /* 0x000fe4000f8410ff */
[----:B------:R-:W-:Y:S01]  /*0470*/  LEA.HI.X R15, R6, UR23, R7, 0x2, P1 ;  /* 0x00000017060f7c11 */ /* 0x000fe200088f1407 */
[----:B------:R-:W-:Y:S01]  /*0480*/  IMAD.X R7, RZ, RZ, R9, P0 ;  /* 0x000000ffff077224 */ /* 0x000fe200000e0609 */
[----:B------:R-:W-:Y:S02]  /*0490*/  LEA R36, P0, R8, UR20, 0x2 ;  /* 0x0000001408247c11 */ /* 0x000fe4000f8010ff */
[----:B------:R-:W-:Y:S01]  /*04a0*/  LEA.HI.X R11, R4, UR23, R5, 0x2, P2 ;  /* 0x00000017040b7c11 */ /* 0x000fe200090f1405 */
[----:B------:R-:W-:Y:S01]  /*04b0*/  IMAD.U32 R5, RZ, RZ, UR16 ;  /* 0x00000010ff057e24 */ /* 0x000fe2000f8e00ff */
[----:B------:R-:W-:Y:S01]  /*04c0*/  IADD3 R9, P1, PT, R22, UR16, RZ ;  /* 0x0000001016097c10 */ /* 0x000fe2000ff3e0ff */
[----:B------:R0:W2:Y:S01]  /*04d0*/  LDG.E R27, desc[UR10][R14.64] ;  /* 0x0000000a0e1b7981 */ /* 0x0000a2000c1e1900 */
[----:B------:R-:W-:-:S02]  /*04e0*/  LEA.HI.X R37, R8, UR21, R7, 0x2, P0 ;  /* 0x0000001508257c11 */ /* 0x000fc400080f1407 */
[----:B------:R-:W-:Y:S01]  /*04f0*/  LEA.HI.X.SX32 R12, R5, R24, 0x1, P1 ;  /* 0x00000018050c7211 */ /* 0x000fe200008f0eff */
[----:B------:R-:W3:Y:S04]  /*0500*/  LDG.E R26, desc[UR10][R10.64] ;  /* 0x0000000a0a1a7981 */ /* 0x000ee8000c1e1900 */
[----:B------:R-:W2:Y:S01]  /*0510*/  LDG.E.128 R4, desc[UR10][R36.64] ;  /* 0x0000000a24047981 */ /* 0x000ea2000c1e1d00 */
[----:B------:R-:W-:-:S04]  /*0520*/  LEA R8, P0, R9, UR22, 0x2 ;  /* 0x0000001609087c11 */ /* 0x000fc8000f8010ff */
[----:B------:R-:W-:Y:S02]  /*0530*/  LEA.HI.X R9, R9, UR23, R12, 0x2, P0 ;  /* 0x0000001709097c11 */ /* 0x000fe400080f140c */
[----:B------:R-:W-:Y:S02]  /*0540*/  SHF.R.S32.HI R18, RZ, 0x1f, R3 ;  /* 0x0000001fff127819 */ /* 0x000fe40000011403 */
[----:B------:R-:W-:Y:S01]  /*0550*/  IADD3 R16, P0, PT, R3, UR5, RZ ;  /* 0x0000000503107c10 */ /* 0x000fe2000ff1e0ff */
[----:B------:R-:W4:Y:S01]  /*0560*/  LDG.E R29, desc[UR10][R8.64] ;  /* 0x0000000a081d7981 */ /* 0x000f22000c1e1900 */
[----:B0-----:R-:W-:Y:S01]  /*0570*/  SHF.R.S32.HI R14, RZ, 0x1f, R2 ;  /* 0x0000001fff0e7819 */ /* 0x001fe20000011402 */
[----:B--2---:R-:W-:Y:S02]  /*0580*/  FFMA R12, R4, R27, R13 ;  /* 0x0000001b040c7223 */ /* 0x004fe4000000000d */
[----:B------:R-:W-:Y:S01]  /*0590*/  IMAD.X R13, RZ, RZ, R18, P0 ;  /* 0x000000ffff0d7224 */ /* 0x000fe200000e0612 */
[----:B------:R-:W-:-:S04]  /*05a0*/  LEA R34, P0, R16, UR20, 0x2 ;  /* 0x0000001410227c11 */ /* 0x000fc8000f8010ff */
[----:B------:R-:W-:-:S05]  /*05b0*/  LEA.HI.X R35, R16, UR21, R13, 0x2, P0 ;  /* 0x0000001510237c11 */ /* 0x000fca00080f140d */
[----:B------:R-:W2:Y:S01]  /*05c0*/  LDG.E.128 R8, desc[UR10][R34.64] ;  /* 0x0000000a22087981 */ /* 0x000ea2000c1e1d00 */
[----:B------:R-:W-:Y:S01]  /*05d0*/  IADD3 R4, P1, PT, R2, UR5, RZ ;  /* 0x0000000502047c10 */ /* 0x000fe2000ff3e0ff */
[----:B---3--:R-:W-:-:S03]  /*05e0*/  FFMA R5, R5, R26, R12 ;  /* 0x0000001a05057223 */ /* 0x008fc6000000000c */
[----:B------:R-:W-:Y:S01]  /*05f0*/  LEA R30, P0, R4, UR20, 0x2 ;  /* 0x00000014041e7c11 */ /* 0x000fe2000f8010ff */
[----:B------:R-:W-:Y:S02]  /*0600*/  IMAD.X R13, RZ, RZ, R14, P1 ;  /* 0x000000ffff0d7224 */ /* 0x000fe400008e060e */
[----:B----4-:R-:W-:Y:S01]  /*0610*/  FFMA R6, R6, R29, R5 ;  /* 0x0000001d06067223 */ /* 0x010fe20000000005 */
[----:B------:R-:W-:Y:S02]  /*0620*/  SHF.R.S32.HI R5, RZ, 0x1f, R0 ;  /* 0x0000001fff057819 */ /* 0x000fe40000011400 */
[----:B------:R-:W-:Y:S02]  /*0630*/  LEA.HI.X R31, R4, UR21, R13, 0x2, P0 ;  /* 0x00000015041f7c11 */ /* 0x000fe400080f140d */
[----:B------:R-:W-:-:S03]  /*0640*/  IADD3 R4, P0, PT, R0, UR5, RZ ;  /* 0x0000000500047c10 */ /* 0x000fc6000ff1e0ff */
[----:B------:R-:W3:Y:S02]  /*0650*/  LDG.E.128 R12, desc[UR10][R30.64] ;  /* 0x0000000a1e0c7981 */ /* 0x000ee4000c1e1d00 */
[----:B------:R-:W-:Y:S01]  /*0660*/  IMAD.X R5, RZ, RZ, R5, P0 ;  /* 0x000000ffff057224 */ /* 0x000fe200000e0605 */
[----:B------:R-:W-:-:S04]  /*0670*/  LEA R32, P0, R4, UR20, 0x2 ;  /* 0x0000001404207c11 */ /* 0x000fc8000f8010ff */
[----:B------:R-:W-:Y:S01]  /*0680*/  LEA.HI.X R33, R4, UR21, R5, 0x2, P0 ;  /* 0x0000001504217c11 */ /* 0x000fe200080f1405 */
[----:B--2---:R-:W-:-:S04]  /*0690*/  FFMA R8, R8, R27, R17 ;  /* 0x0000001b08087223 */ /* 0x004fc80000000011 */
[----:B------:R-:W2:Y:S01]  /*06a0*/  LDG.E.128 R16, desc[UR10][R32.64] ;  /* 0x0000000a20107981 */ /* 0x000ea2000c1e1d00 */
[----:B------:R-:W-:Y:S01]  /*06b0*/  IMAD.U32 R5, RZ, RZ, UR17 ;  /* 0x00000011ff057e24 */ /* 0x000fe2000f8e00ff */
[----:B------:R-:W-:Y:S01]  /*06c0*/  IADD3 R4, P0, PT, R22, UR17, RZ ;  /* 0x0000001116047c10 */ /* 0x000fe2000ff1e0ff */
[----:B------:R-:W-:-:S03]  /*06d0*/  FFMA R9, R9, R26, R8 ;  /* 0x0000001a09097223 */ /* 0x000fc60000000008 */
[----:B------:R-:W-:Y:S02]  /*06e0*/  LEA.HI.X.SX32 R5, R5, R24, 0x1, P0 ;  /* 0x0000001805057211 */ /* 0x000fe400000f0eff */
[----:B------:R-:W-:Y:S01]  /*06f0*/  LEA R8, P0, R4, UR22, 0x2 ;  /* 0x0000001604087c11 */ /* 0x000fe2000f8010ff */
[----:B------:R-:W-:-:S03]  /*0700*/  FFMA R10, R10, R29, R9 ;  /* 0x0000001d0a0a7223 */ /* 0x000fc60000000009 */
[----:B------:R-:W-:Y:S01]  /*0710*/  LEA.HI.X R9, R4, UR23, R5, 0x2, P0 ;  /* 0x0000001704097c11 */ /* 0x000fe200080f1405 */
[-C--:B---3--:R-:W-:Y:S01]  /*0720*/  FFMA R12, R12, R27.reuse, R25 ;  /* 0x0000001b0c0c7223 */ /* 0x088fe20000000019 */
[----:B--2---:R-:W-:-:S03]  /*0730*/  FFMA R16, R16, R27, R23 ;  /* 0x0000001b10107223 */ /* 0x004fc60000000017 */
[----:B------:R-:W2:Y:S01]  /*0740*/  LDG.E R27, desc[UR10][R8.64] ;  /* 0x0000000a081b7981 */ /* 0x000ea2000c1e1900 */
[----:B------:R-:W-:Y:S01]  /*0750*/  FFMA R13, R13, R26, R12 ;  /* 0x0000001a0d0d7223 */ /* 0x000fe2000000000c */
[----:B------:R-:W-:-:S03]  /*0760*/  IADD3 R5, P0, PT, R22, UR15, RZ ;  /* 0x0000000f16057c10 */ /* 0x000fc6000ff1e0ff */
[----:B------:R-:W-:Y:S01]  /*0770*/  FFMA R14, R14, R29, R13 ;  /* 0x0000001d0e0e7223 */ /* 0x000fe2000000000d */
[----:B------:R-:W-:-:S04]  /*0780*/  FFMA R17, R17, R26, R16 ;  /* 0x0000001a11117223 */ /* 0x000fc80000000010 */
[----:B------:R-:W-:Y:S01]  /*0790*/  FFMA R18, R18, R29, R17 ;  /* 0x0000001d12127223 */ /* 0x000fe20000000011 */
[----:B--2---:R-:W-:Y:S01]  /*07a0*/  FFMA R13, R7, R27, R6 ;  /* 0x0000001b070d7223 */ /* 0x004fe20000000006 */
[----:B------:R-:W-:-:S05]  /*07b0*/  IMAD.U32 R7, RZ, RZ, UR15 ;  /* 0x0000000fff077e24 */ /* 0x000fca000f8e00ff */
[----:B------:R-:W-:Y:S02]  /*07c0*/  LEA.HI.X.SX32 R6, R7, R24, 0x1, P0 ;  /* 0x0000001807067211 */ /* 0x000fe400000f0eff */
[----:B------:R-:W-:Y:S01]  /*07d0*/  LEA R4, P0, R5, UR22, 0x2 ;  /* 0x0000001605047c11 */ /* 0x000fe2000f8010ff */
[----:B------:R-:W-:-:S03]  /*07e0*/  IMAD.U32 R7, RZ, RZ, UR12 ;  /* 0x0000000cff077e24 */ /* 0x000fc6000f8e00ff */
[----:B------:R-:W-:Y:S02]  /*07f0*/  LEA.HI.X R5, R5, UR23, R6, 0x2, P0 ;  /* 0x0000001705057c11 */ /* 0x000fe400080f1406 */
[----:B------:R-:W-:-:S03]  /*0800*/  IADD3 R6, P0, PT, R22, UR12, RZ ;  /* 0x0000000c16067c10 */ /* 0x000fc6000ff1e0ff */
[----:B------:R0:W2:Y:S01]  /*0810*/  LDG.E R23, desc[UR10][R4.64] ;  /* 0x0000000a04177981 */ /* 0x0000a2000c1e1900 */
[----:B------:R-:W-:Y:S02]  /*0820*/  LEA.HI.X.SX32 R7, R7, R24, 0x1, P0 ;  /* 0x0000001807077211 */ /* 0x000fe400000f0eff */
[----:B------:R-:W-:-:S04]  /*0830*/  LEA R8, P0, R6, UR22, 0x2 ;  /* 0x0000001606087c11 */ /* 0x000fc8000f8010ff */
[----:B------:R-:W-:Y:S01]  /*0840*/  LEA.HI.X R9, R6, UR23, R7, 0x2, P0 ;  /* 0x0000001706097c11 */ /* 0x000fe200080f1407 */
[----:B------:R-:W-:Y:S01]  /*0850*/  IMAD.U32 R7, RZ, RZ, UR13 ;  /* 0x0000000dff077e24 */ /* 0x000fe2000f8e00ff */
[C---:B------:R-:W-:Y:S01]  /*0860*/  IADD3 R6, P0, PT, R22.reuse, UR13, RZ ;  /* 0x0000000d16067c10 */ /* 0x040fe2000ff1e0ff */
[----:B0-----:R-:W-:Y:S01]  /*0870*/  IMAD.U32 R5, RZ, RZ, UR14 ;  /* 0x0000000eff057e24 */ /* 0x001fe2000f8e00ff */
[----:B------:R-:W-:Y:S01]  /*0880*/  IADD3 R4, P1, PT, R22, UR14, RZ ;  /* 0x0000000e16047c10 */ /* 0x000fe2000ff3e0ff */
[-C--:B------:R-:W-:Y:S01]  /*0890*/  FFMA R25, R15, R27.reuse, R14 ;  /* 0x0000001b0f197223 */ /* 0x080fe2000000000e */
[-C--:B------:R-:W-:Y:S01]  /*08a0*/  LEA.HI.X.SX32 R7, R7, R24.reuse, 0x1, P0 ;  /* 0x0000001807077211 */ /* 0x080fe200000f0eff */
[----:B------:R-:W-:Y:S01]  /*08b0*/  FFMA R17, R11, R27, R10 ;  /* 0x0000001b0b117223 */ /* 0x000fe2000000000a */
[----:B------:R-:W-:Y:S01]  /*08c0*/  LEA R28, P0, R6, UR22, 0x2 ;  /* 0x00000016061c7c11 */ /* 0x000fe2000f8010ff */
[----:B------:R0:W3:Y:S01]  /*08d0*/  LDG.E R26, desc[UR10][R8.64] ;  /* 0x0000000a081a7981 */ /* 0x0000e2000c1e1900 */
[----:B------:R-:W-:-:S02]  /*08e0*/  LEA.HI.X.SX32 R5, R5, R24, 0x1, P1 ;  /* 0x0000001805057211 */ /* 0x000fc400008f0eff */
[----:B------:R-:W-:Y:S02]  /*08f0*/  LEA.HI.X R29, R6, UR23, R7, 0x2, P0 ;  /* 0x00000017061d7c11 */ /* 0x000fe400080f1407 */
[----:B------:R-:W-:-:S04]  /*0900*/  LEA R14, P0, R4, UR22, 0x2 ;  /* 0x00000016040e7c11 */ /* 0x000fc8000f8010ff */
[----:B------:R-:W-:Y:S01]  /*0910*/  LEA.HI.X R15, R4, UR23, R5, 0x2, P0 ;  /* 0x00000017040f7c11 */ /* 0x000fe200080f1405 */
[----:B------:R-:W0:Y:S04]  /*0920*/  LDG.E.128 R8, desc[UR10][R34.64+0x10] ;  /* 0x0000100a22087981 */ /* 0x000e28000c1e1d00 */
[----:B------:R-:W2:Y:S01]  /*0930*/  LDG.E.128 R4, desc[UR10][R36.64+0x10] ;  /* 0x0000100a24047981 */ /* 0x000ea2000c1e1d00 */
[----:B------:R-:W-:-:S03]  /*0940*/  FFMA R27, R19, R27, R18 ;  /* 0x0000001b131b7223 */ /* 0x000fc60000000012 */
[----:B------:R-:W4:Y:S01]  /*0950*/  LDG.E R29, desc[UR10][R28.64] ;  /* 0x0000000a1c1d7981 */ /* 0x000f22000c1e1900 */
[-C--:B--2---:R-:W-:Y:S01]  /*0960*/  FFMA R12, R4, R23.reuse, R13 ;  /* 0x00000017040c7223 */ /* 0x084fe2000000000d */
[----:B0-----:R-:W-:Y:S02]  /*0970*/  FFMA R8, R8, R23, R17 ;  /* 0x0000001708087223 */ /* 0x001fe40000000011 */
[----:B------:R0:W2:Y:S01]  /*0980*/  LDG.E R4, desc[UR10][R14.64] ;  /* 0x0000000a0e047981 */ /* 0x0000a2000c1e1900 */
[----:B---3--:R-:W-:-:S03]  /*0990*/  FFMA R5, R5, R26, R12 ;  /* 0x0000001a05057223 */ /* 0x008fc6000000000c */
[----:B------:R-:W3:Y:S04]  /*09a0*/  LDG.E.128 R16, desc[UR10][R32.64+0x10] ;  /* 0x0000100a20107981 */ /* 0x000ee8000c1e1d00 */
[----:B------:R-:W5:Y:S01]  /*09b0*/  LDG.E.128 R12, desc[UR10][R30.64+0x10] ;  /* 0x0000100a1e0c7981 */ /* 0x000f62000c1e1d00 */
[----:B------:R-:W-:Y:S01]  /*09c0*/  UIADD3 UR7, UPT, UPT, UR7, 0x2, URZ ;  /* 0x0000000207077890 */ /* 0x000fe2000fffe0ff */
[----:B------:R-:W-:-:S03]  /*09d0*/  FFMA R9, R9, R26, R8 ;  /* 0x0000001a09097223 */ /* 0x000fc60000000008 */
[----:B------:R-:W-:Y:S01]  /*09e0*/  UISETP.NE.AND UP1, UPT, UR7, URZ, UPT ;  /* 0x000000ff0700728c */ /* 0x000fe2000bf25270 */
[-C--:B----4-:R-:W-:Y:S01]  /*09f0*/  FFMA R6, R6, R29.reuse, R5 ;  /* 0x0000001d06067223 */ /* 0x090fe20000000005 */
[----:B------:R-:W-:Y:S01]  /*0a00*/  FFMA R10, R10, R29, R9 ;  /* 0x0000001d0a0a7223 */ /* 0x000fe20000000009 */
[----:B-1----:R-:W-:Y:S01]  /*0a10*/  UMOV UR8, UR9 ;  /* 0x0000000900087c82 */ /* 0x002fe20008000000 */
[----:B------:R-:W-:Y:S02]  /*0a20*/  UIADD3 UR5, UPT, UPT, UR5, 0x8, URZ ;  /* 0x0000000805057890 */ /* 0x000fe4000fffe0ff */
[----:B------:R-:W-:Y:S02]  /*0a30*/  ULEA UR12, UR8, UR12, 0x3 ;  /* 0x0000000c080c7291 */ /* 0x000fe4000f8e18ff */
[----:B------:R-:W-:Y:S02]  /*0a40*/  ULEA UR13, UR8, UR13, 0x3 ;  /* 0x0000000d080d7291 */ /* 0x000fe4000f8e18ff */
[----:B------:R-:W-:-:S02]  /*0a50*/  ULEA UR14, UR8, UR14, 0x3 ;  /* 0x0000000e080e7291 */ /* 0x000fc4000f8e18ff */
[----:B------:R-:W-:Y:S02]  /*0a60*/  ULEA UR15, UR8, UR15, 0x3 ;  /* 0x0000000f080f7291 */ /* 0x000fe4000f8e18ff */
[----:B------:R-:W-:Y:S02]  /*0a70*/  ULEA UR18, UR8, UR18, 0x3 ;  /* 0x0000001208127291 */ /* 0x000fe4000f8e18ff */
[----:B------:R-:W-:Y:S02]  /*0a80*/  ULEA UR16, UR8, UR16, 0x3 ;  /* 0x0000001008107291 */ /* 0x000fe4000f8e18ff */
[----:B------:R-:W-:Y:S02]  /*0a90*/  ULEA UR17, UR8, UR17, 0x3 ;  /* 0x0000001108117291 */ /* 0x000fe4000f8e18ff */
[----:B------:R-:W-:Y:S01]  /*0aa0*/  ULEA UR6, UR8, UR6, 0x3 ;  /* 0x0000000608067291 */ /* 0x000fe2000f8e18ff */
[-C--:B---3--:R-:W-:Y:S01]  /*0ab0*/  FFMA R16, R16, R23.reuse, R27 ;  /* 0x0000001710107223 */ /* 0x088fe2000000001b */
[----:B-----5:R-:W-:-:S03]  /*0ac0*/  FFMA R12, R12, R23, R25 ;  /* 0x000000170c0c7223 */ /* 0x020fc60000000019 */
[-C--:B------:R-:W-:Y:S01]  /*0ad0*/  FFMA R17, R17, R26.reuse, R16 ;  /* 0x0000001a11117223 */ /* 0x080fe20000000010 */
[----:B------:R-:W-:-:S03]  /*0ae0*/  FFMA R13, R13, R26, R12 ;  /* 0x0000001a0d0d7223 */ /* 0x000fc6000000000c */
[-C--:B------:R-:W-:Y:S01]  /*0af0*/  FFMA R18, R18, R29.reuse, R17 ;  /* 0x0000001d12127223 */ /* 0x080fe20000000011 */
[----:B0-----:R-:W-:Y:S01]  /*0b00*/  FFMA R14, R14, R29, R13 ;  /* 0x0000001d0e0e7223 */ /* 0x001fe2000000000d */
[-C--:B--2---:R-:W-:Y:S01]  /*0b10*/  FFMA R13, R7, R4.reuse, R6 ;  /* 0x00000004070d7223 */ /* 0x084fe20000000006 */
[-C--:B------:R-:W-:Y:S01]  /*0b20*/  FFMA R17, R11, R4.reuse, R10 ;  /* 0x000000040b117223 */ /* 0x080fe2000000000a */
[-C--:B------:R-:W-:Y:S01]  /*0b30*/  FFMA R23, R19, R4.reuse, R18 ;  /* 0x0000000413177223 */ /* 0x080fe20000000012 */
[----:B------:R-:W-:Y:S01]  /*0b40*/  FFMA R25, R15, R4, R14 ;  /* 0x000000040f197223 */ /* 0x000fe2000000000e */
[----:B------:R-:W-:Y:S06]  /*0b50*/  BRA.U UP1, `(.L_x_21) ;  /* 0xfffffff901187547 */ /* 0x000fec000b83ffff */
.L_x_20:
[----:B------:R-:W-:Y:S05]  /*0b60*/  BRA.U UP0, `(.L_x_19) ;  /* 0x0000000500187547 */ /* 0x000fea000b800000 */
[----:B------:R-:W0:Y:S01]  /*0b70*/  LDCU.128 UR12, c[0x0][0x380] ;  /* 0x00007000ff0c77ac */ /* 0x000e220008000c00 */
[----:B------:R-:W-:Y:S02]  /*0b80*/  SHF.R.S32.HI R7, RZ, 0x1f, R20 ;  /* 0x0000001fff077819 */ /* 0x000fe40000011414 */
[----:B------:R-:W-:Y:S01]  /*0b90*/  IADD3 R20, P0, PT, R20, UR5, RZ ;  /* 0x0000000514147c10 */ /* 0x000fe2000ff1e0ff */
[----:B------:R-:W-:Y:S01]  /*0ba0*/  UIMAD UR6, UR5, UR8, URZ ;  /* 0x00000008050672a4 */ /* 0x000fe2000f8e02ff */
[----:B------:R-:W-:Y:S02]  /*0bb0*/  SHF.R.S32.HI R10, RZ, 0x1f, R3 ;  /* 0x0000001fff0a7819 */ /* 0x000fe40000011403 */
[----:B------:R-:W-:Y:S01]  /*0bc0*/  IADD3 R5, P1, PT, R3, UR5, RZ ;  /* 0x0000000503057c10 */ /* 0x000fe2000ff3e0ff */
[----:B------:R-:W-:Y:S01]  /*0bd0*/  IMAD.X R7, RZ, RZ, R7, P0 ;  /* 0x000000ffff077224 */ /* 0x000fe200000e0607 */
[----:B------:R-:W-:Y:S01]  /*0be0*/  SHF.R.S32.HI R27, RZ, 0x1f, R22 ;  /* 0x0000001fff1b7819 */ /* 0x000fe20000011416 */
[----:B------:R-:W-:Y:S01]  /*0bf0*/  IMAD.U32 R6, RZ, RZ, UR6 ;  /* 0x00000006ff067e24 */ /* 0x000fe2000f8e00ff */
[----:B------:R-:W-:Y:S01]  /*0c00*/  IADD3 R3, P2, PT, R22, UR6, RZ ;  /* 0x0000000616037c10 */ /* 0x000fe2000ff5e0ff */
[----:B------:R-:W-:-:S03]  /*0c10*/  IMAD.X R10, RZ, RZ, R10, P1 ;  /* 0x000000ffff0a7224 */ /* 0x000fc600008e060a */
[----:B------:R-:W-:Y:S02]  /*0c20*/  LEA.HI.X.SX32 R6, R6, R27, 0x1, P2 ;  /* 0x0000001b06067211 */ /* 0x000fe400010f0eff */
[C---:B0-----:R-:W-:Y:S02]  /*0c30*/  LEA R8, P0, R20.reuse, UR12, 0x2 ;  /* 0x0000000c14087c11 */ /* 0x041fe4000f8010ff */
[----:B------:R-:W-:Y:S02]  /*0c40*/  LEA R4, P1, R5, UR12, 0x2 ;  /* 0x0000000c05047c11 */ /* 0x000fe4000f8210ff */
[----:B------:R-:W-:Y:S02]  /*0c50*/  LEA R18, P2, R3, UR14, 0x2 ;  /* 0x0000000e03127c11 */ /* 0x000fe4000f8410ff */
[----:B------:R-:W-:Y:S02]  /*0c60*/  LEA.HI.X R9, R20, UR13, R7, 0x2, P0 ;  /* 0x0000000d14097c11 */ /* 0x000fe400080f1407 */
[----:B------:R-:W-:-:S02]  /*0c70*/  LEA.HI.X R5, R5, UR13, R10, 0x2, P1 ;  /* 0x0000000d05057c11 */ /* 0x000fc400088f140a */
[----:B------:R-:W-:Y:S02]  /*0c80*/  LEA.HI.X R19, R3, UR15, R6, 0x2, P2 ;  /* 0x0000000f03137c11 */ /* 0x000fe400090f1406 */
[----:B------:R-:W2:Y:S04]  /*0c90*/  LDG.E.128 R8, desc[UR10][R8.64] ;  /* 0x0000000a08087981 */ /* 0x000ea8000c1e1d00 */
[----:B------:R0:W2:Y:S04]  /*0ca0*/  LDG.E R3, desc[UR10][R18.64] ;  /* 0x0000000a12037981 */ /* 0x0000a8000c1e1900 */
[----:B------:R-:W3:Y:S01]  /*0cb0*/  LDG.E.128 R4, desc[UR10][R4.64] ;  /* 0x0000000a04047981 */ /* 0x000ee2000c1e1d00 */
[----:B------:R-:W-:Y:S01]  /*0cc0*/  UIADD3 UR6, UPT, UPT, UR6, UR8, URZ ;  /* 0x0000000806067290 */ /* 0x000fe2000fffe0ff */
[----:B------:R-:W-:-:S02]  /*0cd0*/  SHF.R.S32.HI R16, RZ, 0x1f, R2 ;  /* 0x0000001fff107819 */ /* 0x000fc40000011402 */
[----:B------:R-:W-:Y:S01]  /*0ce0*/  IADD3 R15, P0, PT, R2, UR5, RZ ;  /* 0x00000005020f7c10 */ /* 0x000fe2000ff1e0ff */
[----:B------:R-:W-:Y:S02]  /*0cf0*/  UIADD3 UR7, UPT, UPT, UR6, UR8, URZ ;  /* 0x0000000806077290 */ /* 0x000fe4000fffe0ff */
[----:B------:R-:W-:Y:S01]  /*0d00*/  IMAD.U32 R20, RZ, RZ, UR6 ;  /* 0x00000006ff147e24 */ /* 0x000fe2000f8e00ff */
[C---:B------:R-:W-:Y:S01]  /*0d10*/  IADD3 R2, P1, PT, R22.reuse, UR6, RZ ;  /* 0x0000000616027c10 */ /* 0x040fe2000ff3e0ff */
[----:B------:R-:W-:Y:S01]  /*0d20*/  IMAD.X R16, RZ, RZ, R16, P0 ;  /* 0x000000ffff107224 */ /* 0x000fe200000e0610 */
[C---:B------:R-:W-:Y:S01]  /*0d30*/  LEA R14, P0, R15.reuse, UR12, 0x2 ;  /* 0x0000000c0f0e7c11 */ /* 0x040fe2000f8010ff */
[----:B0-----:R-:W-:Y:S01]  /*0d40*/  IMAD.U32 R18, RZ, RZ, UR7 ;  /* 0x00000007ff127e24 */ /* 0x001fe2000f8e00ff */
[----:B------:R-:W-:Y:S01]  /*0d50*/  IADD3 R12, P2, PT, R22, UR7, RZ ;  /* 0x00000007160c7c10 */ /* 0x000fe2000ff5e0ff */
[----:B------:R-:W-:Y:S01]  /*0d60*/  UIADD3 UR7, UPT, UPT, UR7, UR8, URZ ;  /* 0x0000000807077290 */ /* 0x000fe2000fffe0ff */
[----:B------:R-:W-:-:S02]  /*0d70*/  LEA.HI.X R15, R15, UR13, R16, 0x2, P0 ;  /* 0x0000000d0f0f7c11 */ /* 0x000fc400080f1410 */
[-C--:B------:R-:W-:Y:S02]  /*0d80*/  LEA.HI.X.SX32 R29, R20, R27.reuse, 0x1, P1 ;  /* 0x0000001b141d7211 */ /* 0x080fe400008f0eff */
[----:B------:R-:W-:Y:S02]  /*0d90*/  LEA R30, P0, R2, UR14, 0x2 ;  /* 0x0000000e021e7c11 */ /* 0x000fe4000f8010ff */
[----:B------:R-:W-:Y:S02]  /*0da0*/  LEA.HI.X.SX32 R19, R18, R27, 0x1, P2 ;  /* 0x0000001b12137211 */ /* 0x000fe400010f0eff */
[----:B------:R-:W-:Y:S02]  /*0db0*/  LEA R28, P1, R12, UR14, 0x2 ;  /* 0x0000000e0c1c7c11 */ /* 0x000fe4000f8210ff */
[----:B------:R-:W-:Y:S02]  /*0dc0*/  LEA.HI.X R31, R2, UR15, R29, 0x2, P0 ;  /* 0x0000000f021f7c11 */ /* 0x000fe400080f141d */
[----:B------:R-:W-:-:S02]  /*0dd0*/  LEA.HI.X R29, R12, UR15, R19, 0x2, P1 ;  /* 0x0000000f0c1d7c11 */ /* 0x000fc400088f1413 */
[----:B------:R-:W-:Y:S01]  /*0de0*/  IADD3 R12, P0, PT, R0, UR5, RZ ;  /* 0x00000005000c7c10 */ /* 0x000fe2000ff1e0ff */
[----:B------:R-:W-:Y:S01]  /*0df0*/  IMAD.U32 R16, RZ, RZ, UR7 ;  /* 0x00000007ff107e24 */ /* 0x000fe2000f8e00ff */
[----:B------:R-:W-:Y:S01]  /*0e00*/  SHF.R.S32.HI R19, RZ, 0x1f, R0 ;  /* 0x0000001fff137819 */ /* 0x000fe20000011400 */
[----:B------:R-:W4:Y:S01]  /*0e10*/  LDG.E R2, desc[UR10][R30.64] ;  /* 0x0000000a1e027981 */ /* 0x000f22000c1e1900 */
[----:B------:R-:W-:-:S03]  /*0e20*/  LEA R18, P1, R12, UR12, 0x2 ;  /* 0x0000000c0c127c11 */ /* 0x000fc6000f8210ff */
[----:B------:R-:W-:Y:S01]  /*0e30*/  IMAD.X R19, RZ, RZ, R19, P0 ;  /* 0x000000ffff137224 */ /* 0x000fe200000e0613 */
[----:B------:R-:W-:Y:S01]  /*0e40*/  IADD3 R0, P0, PT, R22, UR7, RZ ;  /* 0x0000000716007c10 */ /* 0x000fe2000ff1e0ff */
[----:B------:R-:W5:Y:S03]  /*0e50*/  LDG.E R29, desc[UR10][R28.64] ;  /* 0x0000000a1c1d7981 */ /* 0x000f66000c1e1900 */
[----:B------:R-:W-:Y:S02]  /*0e60*/  LEA.HI.X R19, R12, UR13, R19, 0x2, P1 ;  /* 0x0000000d0c137c11 */ /* 0x000fe400088f1413 */
[----:B------:R-:W-:Y:S02]  /*0e70*/  LEA.HI.X.SX32 R27, R16, R27, 0x1, P0 ;  /* 0x0000001b101b7211 */ /* 0x000fe400000f0eff */
[----:B------:R-:W-:-:S04]  /*0e80*/  LEA R26, P0, R0, UR14, 0x2 ;  /* 0x0000000e001a7c11 */ /* 0x000fc8000f8010ff */
[----:B------:R-:W-:-:S05]  /*0e90*/  LEA.HI.X R27, R0, UR15, R27, 0x2, P0 ;  /* 0x0000000f001b7c11 */ /* 0x000fca00080f141b */
[----:B------:R-:W5:Y:S01]  /*0ea0*/  LDG.E R26, desc[UR10][R26.64] ;  /* 0x0000000a1a1a7981 */ /* 0x000f62000c1e1900 */
[----:B--2---:R-:W-:-:S03]  /*0eb0*/  FFMA R8, R8, R3, R13 ;  /* 0x0000000308087223 */ /* 0x004fc6000000000d */
[----:B------:R-:W2:Y:S01]  /*0ec0*/  LDG.E.128 R12, desc[UR10][R14.64] ;  /* 0x0000000a0e0c7981 */ /* 0x000ea2000c1e1d00 */
[----:B---3--:R-:W-:-:S03]  /*0ed0*/  FFMA R4, R4, R3, R17 ;  /* 0x0000000304047223 */ /* 0x008fc60000000011 */
[----:B------:R-:W3:Y:S01]  /*0ee0*/  LDG.E.128 R16, desc[UR10][R18.64] ;  /* 0x0000000a12107981 */ /* 0x000ee2000c1e1d00 */
[-C--:B----4-:R-:W-:Y:S01]  /*0ef0*/  FFMA R9, R9, R2.reuse, R8 ;  /* 0x0000000209097223 */ /* 0x090fe20000000008 */
[----:B------:R-:W-:-:S03]  /*0f00*/  FFMA R5, R5, R2, R4 ;  /* 0x0000000205057223 */ /* 0x000fc60000000004 */
[-C--:B-----5:R-:W-:Y:S01]  /*0f10*/  FFMA R10, R10, R29.reuse, R9 ;  /* 0x0000001d0a0a7223 */ /* 0x0a0fe20000000009 */
[----:B------:R-:W-:Y:S01]  /*0f20*/  FFMA R6, R6, R29, R5 ;  /* 0x0000001d06067223 */ /* 0x000fe20000000005 */
[-C--:B--2---:R-:W-:Y:S01]  /*0f30*/  FFMA R12, R12, R3.reuse, R25 ;  /* 0x000000030c0c7223 */ /* 0x084fe20000000019 */
[----:B---3--:R-:W-:-:S03]  /*0f40*/  FFMA R16, R16, R3, R23 ;  /* 0x0000000310107223 */ /* 0x008fc60000000017 */
[-C--:B------:R-:W-:Y:S01]  /*0f50*/  FFMA R13, R13, R2.reuse, R12 ;  /* 0x000000020d0d7223 */ /* 0x080fe2000000000c */
[----:B------:R-:W-:-:S03]  /*0f60*/  FFMA R17, R17, R2, R16 ;  /* 0x0000000211117223 */ /* 0x000fc60000000010 */
[-C--:B------:R-:W-:Y:S01]  /*0f70*/  FFMA R14, R14, R29.reuse, R13 ;  /* 0x0000001d0e0e7223 */ /* 0x080fe2000000000d */
[----:B------:R-:W-:Y:S01]  /*0f80*/  FFMA R18, R18, R29, R17 ;  /* 0x0000001d12127223 */ /* 0x000fe20000000011 */
[-C--:B------:R-:W-:Y:S01]  /*0f90*/  FFMA R13, R11, R26.reuse, R10 ;  /* 0x0000001a0b0d7223 */ /* 0x080fe2000000000a */
[-C--:B------:R-:W-:Y:S01]  /*0fa0*/  FFMA R17, R7, R26.reuse, R6 ;  /* 0x0000001a07117223 */ /* 0x080fe20000000006 */
[-C--:B------:R-:W-:Y:S01]  /*0fb0*/  FFMA R25, R15, R26.reuse, R14 ;  /* 0x0000001a0f197223 */ /* 0x080fe2000000000e */
[----:B------:R-:W-:-:S07]  /*0fc0*/  FFMA R23, R19, R26, R18 ;  /* 0x0000001a13177223 */ /* 0x000fce0000000012 */
.L_x_19:
[----:B------:R-:W0:Y:S02]  /*0fd0*/  LDCU UR5, c[0x0][0x398] ;  /* 0x00007300ff0577ac */ /* 0x000e240008000800 */
[----:B0-----:R-:W-:-:S09]  /*0fe0*/  UISETP.GE.AND UP0, UPT, UR4, UR5, UPT ;  /* 0x000000050400728c */ /* 0x001fd2000bf06270 */
[----:B------:R-:W-:Y:S05]  /*0ff0*/  BRA.U UP0, `(.L_x_22) ;  /* 0x0000000900fc7547 */ /* 0x000fea000b800000 */
[----:B------:R-:W0:Y:S01]  /*1000*/  LDCU UR9, c[0x0][0x3a4] ;  /* 0x00007480ff0977ac */ /* 0x000e220008000800 */
[----:B------:R-:W-:Y:S01]  /*1010*/  SHF.R.S32.HI R16, RZ, 0x1f, R22 ;  /* 0x0000001fff107819 */ /* 0x000fe20000011416 */
[----:B------:R-:W-:Y:S02]  /*1020*/  UIADD3 UR8, UPT, UPT, -UR4, UR5, URZ ;  /* 0x0000000504087290 */ /* 0x000fe4000fffe1ff */
[----:B------:R-:W-:Y:S02]  /*1030*/  UIADD3 UR5, UPT, UPT, UR4, -UR5, URZ ;  /* 0x8000000504057290 */ /* 0x000fe4000fffe0ff */
[----:B------:R-:W-:Y:S02]  /*1040*/  ULOP3.LUT UR14, UR8, 0x3, URZ, 0xc0, !UPT ;  /* 0x00000003080e7892 */ /* 0x000fe4000f8ec0ff */
[----:B------:R-:W-:Y:S02]  /*1050*/  UISETP.GT.U32.AND UP1, UPT, UR5, -0x4, UPT ;  /* 0xfffffffc0500788c */ /* 0x000fe4000bf24070 */
[----:B------:R-:W-:Y:S01]  /*1060*/  UISETP.NE.AND UP0, UPT, UR14, URZ, UPT ;  /* 0x000000ff0e00728c */ /* 0x000fe2000bf05270 */
[----:B0-----:R-:W-:-:S04]  /*1070*/  IMAD R2, R21, UR9, RZ ;  /* 0x0000000915027c24 */ /* 0x001fc8000f8e02ff */
[----:B------:R-:W-:Y:S01]  /*1080*/  VIADD R3, R2, UR9 ;  /* 0x0000000902037c36 */ /* 0x000fe20008000000 */
[----:B------:R-:W-:-:S03]  /*1090*/  SHF.R.S32.HI R19, RZ, 0x1f, R2 ;  /* 0x0000001fff137819 */ /* 0x000fc60000011402 */
[----:B------:R-:W-:Y:S01]  /*10a0*/  VIADD R12, R3, UR9 ;  /* 0x00000009030c7c36 */ /* 0x000fe20008000000 */
[----:B------:R-:W-:-:S03]  /*10b0*/  SHF.R.S32.HI R20, RZ, 0x1f, R3 ;  /* 0x0000001fff147819 */ /* 0x000fc60000011403 */
[----:B------:R-:W-:Y:S01]  /*10c0*/  VIADD R18, R12, UR9 ;  /* 0x000000090c127c36 */ /* 0x000fe20008000000 */
[----:B------:R-:W-:-:S04]  /*10d0*/  SHF.R.S32.HI R24, RZ, 0x1f, R12 ;  /* 0x0000001fff187819 */ /* 0x000fc8000001140c */
[----:B------:R-:W-:Y:S01]  /*10e0*/  SHF.R.S32.HI R0, RZ, 0x1f, R18 ;  /* 0x0000001fff007819 */ /* 0x000fe20000011412 */
[----:B------:R-:W-:Y:S06]  /*10f0*/  BRA.U UP1, `(.L_x_23) ;  /* 0x0000000501647547 */ /* 0x000fec000b800000 */
[----:B------:R-:W-:Y:S02]  /*1100*/  UIMAD UR12, UR4, UR9, URZ ;  /* 0x00000009040c72a4 */ /* 0x000fe4000f8e02ff */
[----:B------:R-:W-:Y:S02]  /*1110*/  UIADD3 UR5, UPT, UPT, UR4, 0x2, URZ ;  /* 0x0000000204057890 */ /* 0x000fe4000fffe0ff */
[----:B------:R-:W-:Y:S02]  /*1120*/  UIADD3 UR6, UPT, UPT, UR4, 0x3, URZ ;  /* 0x0000000304067890 */ /* 0x000fe4000fffe0ff */
[----:B------:R-:W-:Y:S01]  /*1130*/  ULOP3.LUT UR7, UR8, 0xfffffffc, URZ, 0xc0, !UPT ;  /* 0xfffffffc08077892 */ /* 0x000fe2000f8ec0ff */
[----:B------:R-:W0:Y:S01]  /*1140*/  LDCU.128 UR16, c[0x0][0x380] ;  /* 0x00007000ff1077ac */ /* 0x000e220008000c00 */
[----:B------:R-:W-:Y:S02]  /*1150*/  UIADD3 UR13, UPT, UPT, UR12, UR9, URZ ;  /* 0x000000090c0d7290 */ /* 0x000fe4000fffe0ff */
[----:B------:R-:W-:-:S02]  /*1160*/  UIMAD UR5, UR5, UR9, URZ ;  /* 0x00000009050572a4 */ /* 0x000fc4000f8e02ff */
[----:B------:R-:W-:Y:S02]  /*1170*/  UIMAD UR6, UR6, UR9, URZ ;  /* 0x00000009060672a4 */ /* 0x000fe4000f8e02ff */
[----:B------:R-:W-:-:S12]  /*1180*/  UIADD3 UR7, UPT, UPT, -UR7, URZ, URZ ;  /* 0x000000ff07077290 */ /* 0x000fd8000fffe1ff */
.L_x_24:
[----:B------:R-:W-:Y:S01]  /*1190*/  IMAD.U32 R11, RZ, RZ, UR12 ;  /* 0x0000000cff0b7e24 */ /* 0x000fe2000f8e00ff */
[----:B------:R-:W-:Y:S02]  /*11a0*/  IADD3 R9, P1, PT, R3, UR4, RZ ;  /* 0x0000000403097c10 */ /* 0x000fe4000ff3e0ff */
[----:B------:R-:W-:Y:S02]  /*11b0*/  IADD3 R5, P2, PT, R22, UR12, RZ ;  /* 0x0000000c16057c10 */ /* 0x000fe4000ff5e0ff */
[----:B------:R-:W-:Y:S01]  /*11c0*/  IADD3 R7, P0, PT, R2, UR4, RZ ;  /* 0x0000000402077c10 */ /* 0x000fe2000ff1e0ff */
[----:B------:R-:W-:Y:S01]  /*11d0*/  IMAD.X R14, RZ, RZ, R20, P1 ;  /* 0x000000ffff0e7224 */ /* 0x000fe200008e0614 */
[----:B------:R-:W-:Y:S02]  /*11e0*/  LEA.HI.X.SX32 R10, R11, R16, 0x1, P2 ;  /* 0x000000100b0a7211 */ /* 0x000fe400010f0eff */
[----:B0-----:R-:W-:Y:S01]  /*11f0*/  LEA R8, P1, R9, UR16, 0x2 ;  /* 0x0000001009087c11 */ /* 0x001fe2000f8210ff */
[----:B------:R-:W-:Y:S01]  /*1200*/  IMAD.X R26, RZ, RZ, R19, P0 ;  /* 0x000000ffff1a7224 */ /* 0x000fe200000e0613 */
[----:B------:R-:W-:-:S02]  /*1210*/  IADD3 R11, P2, PT, R12, UR4, RZ ;  /* 0x000000040c0b7c10 */ /* 0x000fc4000ff5e0ff */
[----:B------:R-:W-:Y:S02]  /*1220*/  LEA R4, P3, R5, UR18, 0x2 ;  /* 0x0000001205047c11 */ /* 0x000fe4000f8610ff */
[----:B------:R-:W-:Y:S02]  /*1230*/  LEA R6, P0, R7, UR16, 0x2 ;  /* 0x0000001007067c11 */ /* 0x000fe4000f8010ff */
[----:B------:R-:W-:Y:S01]  /*1240*/  LEA.HI.X R9, R9, UR17, R14, 0x2, P1 ;  /* 0x0000001109097c11 */ /* 0x000fe200088f140e */
[----:B------:R-:W-:Y:S01]  /*1250*/  IMAD.X R14, RZ, RZ, R24, P2 ;  /* 0x000000ffff0e7224 */ /* 0x000fe200010e0618 */
[----:B------:R-:W-:Y:S02]  /*1260*/  LEA.HI.X R5, R5, UR19, R10, 0x2, P3 ;  /* 0x0000001305057c11 */ /* 0x000fe400098f140a */
[----:B------:R-:W-:Y:S01]  /*1270*/  LEA.HI.X R7, R7, UR17, R26, 0x2, P0 ;  /* 0x0000001107077c11 */ /* 0x000fe200080f141a */
[----:B------:R-:W2:Y:S01]  /*1280*/  LDG.E R32, desc[UR10][R8.64] ;  /* 0x0000000a08207981 */ /* 0x000ea2000c1e1900 */
[----:B------:R-:W-:-:S02]  /*1290*/  IADD3 R15, P1, PT, R18, UR4, RZ ;  /* 0x00000004120f7c10 */ /* 0x000fc4000ff3e0ff */
[C---:B------:R-:W-:Y:S01]  /*12a0*/  LEA R10, P0, R11.reuse, UR16, 0x2 ;  /* 0x000000100b0a7c11 */ /* 0x040fe2000f8010ff */
[----:B------:R-:W2:Y:S02]  /*12b0*/  LDG.E R4, desc[UR10][R4.64] ;  /* 0x0000000a04047981 */ /* 0x000ea4000c1e1900 */
[----:B------:R-:W-:Y:S01]  /*12c0*/  IMAD.X R26, RZ, RZ, R0, P1 ;  /* 0x000000ffff1a7224 */ /* 0x000fe200008e0600 */
[----:B------:R-:W-:Y:S01]  /*12d0*/  LEA.HI.X R11, R11, UR17, R14, 0x2, P0 ;  /* 0x000000110b0b7c11 */ /* 0x000fe200080f140e */
[----:B------:R-:W3:Y:S01]  /*12e0*/  LDG.E R30, desc[UR10][R6.64] ;  /* 0x0000000a061e7981 */ /* 0x000ee2000c1e1900 */
[----:B------:R-:W-:-:S03]  /*12f0*/  LEA R14, P0, R15, UR16, 0x2 ;  /* 0x000000100f0e7c11 */ /* 0x000fc6000f8010ff */
[----:B------:R-:W4:Y:S01]  /*1300*/  LDG.E R28, desc[UR10][R10.64] ;  /* 0x0000000a0a1c7981 */ /* 0x000f22000c1e1900 */
[----:B------:R-:W-:-:S05]  /*1310*/  LEA.HI.X R15, R15, UR17, R26, 0x2, P0 ;  /* 0x000000110f0f7c11 */ /* 0x000fca00080f141a */
[----:B------:R-:W5:Y:S01]  /*1320*/  LDG.E R26, desc[UR10][R14.64] ;  /* 0x0000000a0e1a7981 */ /* 0x000f62000c1e1900 */
[----:B------:R-:W-:-:S03]  /*1330*/  IMAD.U32 R27, RZ, RZ, UR13 ;  /* 0x0000000dff1b7e24 */ /* 0x000fc6000f8e00ff */
[----:B------:R-:W5:Y:S01]  /*1340*/  LDG.E R34, desc[UR10][R14.64+0x4] ;  /* 0x0000040a0e227981 */ /* 0x000f62000c1e1900 */
[----:B--2---:R-:W-:-:S03]  /*1350*/  FFMA R17, R32, R4, R17 ;  /* 0x0000000420117223 */ /* 0x004fc60000000011 */
[----:B------:R-:W2:Y:S01]  /*1360*/  LDG.E R32, desc[UR10][R10.64+0x4] ;  /* 0x0000040a0a207981 */ /* 0x000ea2000c1e1900 */
[-C--:B---3--:R-:W-:Y:S01]  /*1370*/  FFMA R13, R30, R4.reuse, R13 ;  /* 0x000000041e0d7223 */ /* 0x088fe2000000000d */
[-C--:B----4-:R-:W-:Y:S01]  /*1380*/  FFMA R29, R28, R4.reuse, R25 ;  /* 0x000000041c1d7223 */ /* 0x090fe20000000019 */
[----:B------:R-:W-:Y:S01]  /*1390*/  IADD3 R25, P0, PT, R22, UR13, RZ ;  /* 0x0000000d16197c10 */ /* 0x000fe2000ff1e0ff */
[----:B------:R-:W3:Y:S01]  /*13a0*/  LDG.E R28, desc[UR10][R8.64+0x4] ;  /* 0x0000040a081c7981 */ /* 0x000ee2000c1e1900 */
[----:B-----5:R-:W-:Y:S02]  /*13b0*/  FFMA R23, R26, R4, R23 ;  /* 0x000000041a177223 */ /* 0x020fe40000000017 */
[----:B------:R-:W-:Y:S02]  /*13c0*/  LEA.HI.X.SX32 R4, R27, R16, 0x1, P0 ;  /* 0x000000101b047211 */ /* 0x000fe400000f0eff */
[----:B------:R-:W-:-:S04]  /*13d0*/  LEA R26, P0, R25, UR18, 0x2 ;  /* 0x00000012191a7c11 */ /* 0x000fc8000f8010ff */
[----:B------:R-:W-:Y:S02]  /*13e0*/  LEA.HI.X R27, R25, UR19, R4, 0x2, P0 ;  /* 0x00000013191b7c11 */ /* 0x000fe400080f1404 */
[----:B------:R-:W4:Y:S04]  /*13f0*/  LDG.E R4, desc[UR10][R6.64+0x4] ;  /* 0x0000040a06047981 */ /* 0x000f28000c1e1900 */
[----:B------:R-:W4:Y:S01]  /*1400*/  LDG.E R30, desc[UR10][R26.64] ;  /* 0x0000000a1a1e7981 */ /* 0x000f22000c1e1900 */
[----:B------:R-:W-:-:S03]  /*1410*/  IADD3 R5, P0, PT, R22, UR5, RZ ;  /* 0x0000000516057c10 */ /* 0x000fc6000ff1e0ff */
[----:B------:R-:W5:Y:S01]  /*1420*/  LDG.E R27, desc[UR10][R6.64+0xc] ;  /* 0x00000c0a061b7981 */ /* 0x000f62000c1e1900 */
[-C--:B----4-:R-:W-:Y:S01]  /*1430*/  FFMA R25, R4, R30.reuse, R13 ;  /* 0x0000001e04197223 */ /* 0x090fe2000000000d */
[-C--:B---3--:R-:W-:Y:S01]  /*1440*/  FFMA R13, R28, R30.reuse, R17 ;  /* 0x0000001e1c0d7223 */ /* 0x088fe20000000011 */
[----:B--2---:R-:W-:Y:S01]  /*1450*/  FFMA R17, R32, R30, R29 ;  /* 0x0000001e20117223 */ /* 0x004fe2000000001d */
[----:B------:R-:W-:Y:S01]  /*1460*/  IMAD.U32 R29, RZ, RZ, UR5 ;  /* 0x00000005ff1d7e24 */ /* 0x000fe2000f8e00ff */
[----:B------:R-:W2:Y:S04]  /*1470*/  LDG.E R32, desc[UR10][R6.64+0x8] ;  /* 0x0000080a06207981 */ /* 0x000ea8000c1e1900 */
[----:B------:R-:W-:Y:S02]  /*1480*/  LEA.HI.X.SX32 R28, R29, R16, 0x1, P0 ;  /* 0x000000101d1c7211 */ /* 0x000fe400000f0eff */
[C---:B------:R-:W-:Y:S01]  /*1490*/  LEA R4, P0, R5.reuse, UR18, 0x2 ;  /* 0x0000001205047c11 */ /* 0x040fe2000f8010ff */
[----:B------:R-:W-:Y:S01]  /*14a0*/  FFMA R23, R34, R30, R23 ;  /* 0x0000001e22177223 */ /* 0x000fe20000000017 */
[----:B------:R-:W3:Y:S02]  /*14b0*/  LDG.E R29, desc[UR10][R8.64+0xc] ;  /* 0x00000c0a081d7981 */ /* 0x000ee4000c1e1900 */
[----:B------:R-:W-:-:S02]  /*14c0*/  LEA.HI.X R5, R5, UR19, R28, 0x2, P0 ;  /* 0x0000001305057c11 */ /* 0x000fc400080f141c */
[----:B------:R-:W4:Y:S04]  /*14d0*/  LDG.E R28, desc[UR10][R8.64+0x8] ;  /* 0x0000080a081c7981 */ /* 0x000f28000c1e1900 */
[----:B------:R0:W2:Y:S01]  /*14e0*/  LDG.E R26, desc[UR10][R4.64] ;  /* 0x0000000a041a7981 */ /* 0x0000a2000c1e1900 */
[----:B------:R-:W-:-:S03]  /*14f0*/  IADD3 R31, P0, PT, R22, UR6, RZ ;  /* 0x00000006161f7c10 */ /* 0x000fc6000ff1e0ff */
[----:B------:R-:W5:Y:S04]  /*1500*/  LDG.E R30, desc[UR10][R10.64+0x8] ;  /* 0x0000080a0a1e7981 */ /* 0x000f68000c1e1900 */
[----:B------:R-:W3:Y:S01]  /*1510*/  LDG.E R6, desc[UR10][R14.64+0x8] ;  /* 0x0000080a0e067981 */ /* 0x000ee2000c1e1900 */
[----:B0-----:R-:W-:-:S03]  /*1520*/  IMAD.U32 R5, RZ, RZ, UR6 ;  /* 0x00000006ff057e24 */ /* 0x001fc6000f8e00ff */
[----:B------:R-:W3:Y:S02]  /*1530*/  LDG.E R8, desc[UR10][R14.64+0xc] ;  /* 0x00000c0a0e087981 */ /* 0x000ee4000c1e1900 */
[----:B------:R-:W-:Y:S02]  /*1540*/  LEA.HI.X.SX32 R34, R5, R16, 0x1, P0 ;  /* 0x0000001005227211 */ /* 0x000fe400000f0eff */
[----:B------:R-:W-:-:S04]  /*1550*/  LEA R4, P0, R31, UR18, 0x2 ;  /* 0x000000121f047c11 */ /* 0x000fc8000f8010ff */
[----:B------:R-:W-:-:S05]  /*1560*/  LEA.HI.X R5, R31, UR19, R34, 0x2, P0 ;  /* 0x000000131f057c11 */ /* 0x000fca00080f1422 */
[----:B------:R-:W3:Y:S01]  /*1570*/  LDG.E R4, desc[UR10][R4.64] ;  /* 0x0000000a04047981 */ /* 0x000ee2000c1e1900 */
[----:B--2---:R-:W-:-:S03]  /*1580*/  FFMA R32, R32, R26, R25 ;  /* 0x0000001a20207223 */ /* 0x004fc60000000019 */
[----:B------:R-:W2:Y:S01]  /*1590*/  LDG.E R25, desc[UR10][R10.64+0xc] ;  /* 0x00000c0a0a197981 */ /* 0x000ea2000c1e1900 */
[----:B------:R-:W-:-:S04]  /*15a0*/  UIADD3 UR7, UPT, UPT, UR7, 0x4, URZ ;  /* 0x0000000407077890 */ /* 0x000fc8000fffe0ff */
[----:B------:R-:W-:Y:S01]  /*15b0*/  UISETP.NE.AND UP1, UPT, UR7, URZ, UPT ;  /* 0x000000ff0700728c */ /* 0x000fe2000bf25270 */
[-C--:B----4-:R-:W-:Y:S01]  /*15c0*/  FFMA R28, R28, R26.reuse, R13 ;  /* 0x0000001a1c1c7223 */ /* 0x090fe2000000000d */
[-C--:B-----5:R-:W-:Y:S01]  /*15d0*/  FFMA R30, R30, R26.reuse, R17 ;  /* 0x0000001a1e1e7223 */ /* 0x0a0fe20000000011 */
[----:B---3--:R-:W-:Y:S01]  /*15e0*/  FFMA R23, R6, R26, R23 ;  /* 0x0000001a06177223 */ /* 0x008fe20000000017 */
[----:B------:R-:W-:Y:S02]  /*15f0*/  UIADD3 UR4, UPT, UPT, UR4, 0x4, URZ ;  /* 0x0000000404047890 */ /* 0x000fe4000fffe0ff */
[----:B------:R-:W-:Y:S02]  /*1600*/  ULEA UR13, UR9, UR13, 0x2 ;  /* 0x0000000d090d7291 */ /* 0x000fe4000f8e10ff */
[----:B------:R-:W-:Y:S02]  /*1610*/  ULEA UR5, UR9, UR5, 0x2 ;  /* 0x0000000509057291 */ /* 0x000fe4000f8e10ff */
[----:B------:R-:W-:-:S02]  /*1620*/  ULEA UR6, UR9, UR6, 0x2 ;  /* 0x0000000609067291 */ /* 0x000fc4000f8e10ff */
[----:B------:R-:W-:Y:S01]  /*1630*/  ULEA UR12, UR9, UR12, 0x2 ;  /* 0x0000000c090c7291 */ /* 0x000fe2000f8e10ff */
[-C--:B------:R-:W-:Y:S01]  /*1640*/  FFMA R13, R27, R4.reuse, R32 ;  /* 0x000000041b0d7223 */ /* 0x080fe20000000020 */
[-C--:B------:R-:W-:Y:S01]  /*1650*/  FFMA R17, R29, R4.reuse, R28 ;  /* 0x000000041d117223 */ /* 0x080fe2000000001c */
[-C--:B------:R-:W-:Y:S01]  /*1660*/  FFMA R23, R8, R4.reuse, R23 ;  /* 0x0000000408177223 */ /* 0x080fe20000000017 */
[----:B--2---:R-:W-:Y:S01]  /*1670*/  FFMA R25, R25, R4, R30 ;  /* 0x0000000419197223 */ /* 0x004fe2000000001e */
[----:B------:R-:W-:Y:S07]  /*1680*/  BRA.U UP1, `(.L_x_24) ;  /* 0xfffffff901c07547 */ /* 0x000fee000b83ffff */
.L_x_23:
[----:B------:R-:W-:Y:S05]  /*1690*/  BRA.U !UP0, `(.L_x_22) ;  /* 0x0000000508547547 */ /* 0x000fea000b800000 */
[----:B------:R-:W-:Y:S02]  /*16a0*/  UISETP.NE.AND UP0, UPT, UR14, 0x1, UPT ;  /* 0x000000010e00788c */ /* 0x000fe4000bf05270 */
[----:B------:R-:W-:-:S04]  /*16b0*/  ULOP3.LUT UR5, UR8, 0x1, URZ, 0xc0, !UPT ;  /* 0x0000000108057892 */ /* 0x000fc8000f8ec0ff */
[----:B------:R-:W-:-:S03]  /*16c0*/  UISETP.NE.U32.AND UP1, UPT, UR5, 0x1, UPT ;  /* 0x000000010500788c */ /* 0x000fc6000bf25070 */
[----:B------:R-:W-:Y:S08]  /*16d0*/  BRA.U !UP0, `(.L_x_25) ;  /* 0x0000000108c07547 */ /* 0x000ff0000b800000 */
[----:B------:R-:W0:Y:S01]  /*16e0*/  LDCU.128 UR12, c[0x0][0x380] ;  /* 0x00007000ff0c77ac */ /* 0x000e220008000c00 */
[----:B------:R-:W-:Y:S02]  /*16f0*/  IADD3 R4, P0, PT, R2, UR4, RZ ;  /* 0x0000000402047c10 */ /* 0x000fe4000ff1e0ff */
[----:B------:R-:W-:Y:S01]  /*1700*/  IADD3 R7, P1, PT, R3, UR4, RZ ;  /* 0x0000000403077c10 */ /* 0x000fe2000ff3e0ff */
[----:B------:R-:W-:Y:S02]  /*1710*/  UIMAD UR5, UR4, UR9, URZ ;  /* 0x00000009040572a4 */ /* 0x000fe4000f8e02ff */
[----:B------:R-:W-:Y:S02]  /*1720*/  IMAD.X R9, RZ, RZ, R19, P0 ;  /* 0x000000ffff097224 */ /* 0x000fe400000e0613 */
[----:B------:R-:W-:Y:S02]  /*1730*/  IMAD.X R8, RZ, RZ, R20, P1 ;  /* 0x000000ffff087224 */ /* 0x000fe400008e0614 */
[----:B------:R-:W-:Y:S01]  /*1740*/  IADD3 R5, P2, PT, R22, UR5, RZ ;  /* 0x0000000516057c10 */ /* 0x000fe2000ff5e0ff */
[----:B------:R-:W-:Y:S01]  /*1750*/  IMAD.U32 R11, RZ, RZ, UR5 ;  /* 0x00000005ff0b7e24 */ /* 0x000fe2000f8e00ff */
[----:B------:R-:W-:-:S04]  /*1760*/  UIADD3 UR5, UPT, UPT, UR5, UR9, URZ ;  /* 0x0000000905057290 */ /* 0x000fc8000fffe0ff */
[----:B------:R-:W-:Y:S02]  /*1770*/  LEA.HI.X.SX32 R6, R11, R16, 0x1, P2 ;  /* 0x000000100b067211 */ /* 0x000fe400010f0eff */
[----:B0-----:R-:W-:-:S04]  /*1780*/  LEA R14, P0, R4, UR12, 0x2 ;  /* 0x0000000c040e7c11 */ /* 0x001fc8000f8010ff */
[----:B------:R-:W-:Y:S02]  /*1790*/  LEA.HI.X R15, R4, UR13, R9, 0x2, P0 ;  /* 0x0000000d040f7c11 */ /* 0x000fe400080f1409 */
[----:B------:R-:W-:Y:S01]  /*17a0*/  LEA R10, P0, R7, UR12, 0x2 ;  /* 0x0000000c070a7c11 */ /* 0x000fe2000f8010ff */
[----:B------:R-:W-:Y:S01]  /*17b0*/  IMAD.U32 R9, RZ, RZ, UR5 ;  /* 0x00000005ff097e24 */ /* 0x000fe2000f8e00ff */
[----:B------:R-:W-:Y:S01]  /*17c0*/  LEA R4, P1, R5, UR14, 0x2 ;  /* 0x0000000e05047c11 */ /* 0x000fe2000f8210ff */
[----:B------:R-:W2:Y:S01]  /*17d0*/  LDG.E R26, desc[UR10][R14.64] ;  /* 0x0000000a0e1a7981 */ /* 0x000ea2000c1e1900 */
[----:B------:R-:W-:Y:S02]  /*17e0*/  LEA.HI.X R11, R7, UR13, R8, 0x2, P0 ;  /* 0x0000000d070b7c11 */ /* 0x000fe400080f1408 */
[----:B------:R-:W-:Y:S01]  /*17f0*/  IADD3 R7, P0, PT, R22, UR5, RZ ;  /* 0x0000000516077c10 */ /* 0x000fe2000ff1e0ff */
[----:B------:R-:W3:Y:S01]  /*1800*/  LDG.E R27, desc[UR10][R14.64+0x4] ;  /* 0x0000040a0e1b7981 */ /* 0x000ee2000c1e1900 */
[----:B------:R-:W-:-:S02]  /*1810*/  LEA.HI.X R5, R5, UR15, R6, 0x2, P1 ;  /* 0x0000000f05057c11 */ /* 0x000fc400088f1406 */
[----:B------:R-:W-:Y:S01]  /*1820*/  LEA.HI.X.SX32 R8, R9, R16, 0x1, P0 ;  /* 0x0000001009087211 */ /* 0x000fe200000f0eff */
[----:B------:R-:W4:Y:S01]  /*1830*/  LDG.E R28, desc[UR10][R10.64] ;  /* 0x0000000a0a1c7981 */ /* 0x000f22000c1e1900 */
[----:B------:R-:W-:Y:S02]  /*1840*/  IADD3 R9, P0, PT, R12, UR4, RZ ;  /* 0x000000040c097c10 */ /* 0x000fe4000ff1e0ff */
[C---:B------:R-:W-:Y:S01]  /*1850*/  LEA R6, P1, R7.reuse, UR14, 0x2 ;  /* 0x0000000e07067c11 */ /* 0x040fe2000f8210ff */
[----:B------:R0:W5:Y:S02]  /*1860*/  LDG.E R29, desc[UR10][R10.64+0x4] ;  /* 0x0000040a0a1d7981 */ /* 0x000164000c1e1900 */
[----:B------:R-:W-:Y:S01]  /*1870*/  IMAD.X R30, RZ, RZ, R24, P0 ;  /* 0x000000ffff1e7224 */ /* 0x000fe200000e0618 */
[----:B------:R-:W-:Y:S01]  /*1880*/  LEA.HI.X R7, R7, UR15, R8, 0x2, P1 ;  /* 0x0000000f07077c11 */ /* 0x000fe200088f1408 */
[----:B------:R-:W2:Y:S01]  /*1890*/  LDG.E R4, desc[UR10][R4.64] ;  /* 0x0000000a04047981 */ /* 0x000ea2000c1e1900 */
[----:B------:R-:W-:-:S03]  /*18a0*/  LEA R8, P0, R9, UR12, 0x2 ;  /* 0x0000000c09087c11 */ /* 0x000fc6000f8010ff */
[----:B------:R-:W3:Y:S01]  /*18b0*/  LDG.E R6, desc[UR10][R6.64] ;  /* 0x0000000a06067981 */ /* 0x000ee2000c1e1900 */
[----:B------:R-:W-:Y:S02]  /*18c0*/  LEA.HI.X R9, R9, UR13, R30, 0x2, P0 ;  /* 0x0000000d09097c11 */ /* 0x000fe400080f141e */
[----:B0-----:R-:W-:-:S03]  /*18d0*/  IADD3 R11, P0, PT, R18, UR4, RZ ;  /* 0x00000004120b7c10 */ /* 0x001fc6000ff1e0ff */
[----:B------:R-:W5:Y:S01]  /*18e0*/  LDG.E R14, desc[UR10][R8.64] ;  /* 0x0000000a080e7981 */ /* 0x000f62000c1e1900 */
[C---:B------:R-:W-:Y:S01]  /*18f0*/  LEA R10, P1, R11.reuse, UR12, 0x2 ;  /* 0x0000000c0b0a7c11 */ /* 0x040fe2000f8210ff */
[----:B------:R-:W-:Y:S02]  /*1900*/  IMAD.X R30, RZ, RZ, R0, P0 ;  /* 0x000000ffff1e7224 */ /* 0x000fe400000e0600 */
[----:B------:R-:W5:Y:S03]  /*1910*/  LDG.E R15, desc[UR10][R8.64+0x4] ;  /* 0x0000040a080f7981 */ /* 0x000f66000c1e1900 */
[----:B------:R-:W-:-:S05]  /*1920*/  LEA.HI.X R11, R11, UR13, R30, 0x2, P1 ;  /* 0x0000000d0b0b7c11 */ /* 0x000fca00088f141e */
[----:B------:R-:W5:Y:S04]  /*1930*/  LDG.E R30, desc[UR10][R10.64] ;  /* 0x0000000a0a1e7981 */ /* 0x000f68000c1e1900 */
[----:B------:R-:W5:Y:S01]  /*1940*/  LDG.E R32, desc[UR10][R10.64+0x4] ;  /* 0x0000040a0a207981 */ /* 0x000f62000c1e1900 */
[----:B------:R-:W-:Y:S01]  /*1950*/  UIADD3 UR4, UPT, UPT, UR4, 0x2, URZ ;  /* 0x0000000204047890 */ /* 0x000fe2000fffe0ff */
[-C--:B--2---:R-:W-:Y:S01]  /*1960*/  FFMA R26, R26, R4.reuse, R13 ;  /* 0x000000041a1a7223 */ /* 0x084fe2000000000d */
[----:B----4-:R-:W-:-:S03]  /*1970*/  FFMA R28, R28, R4, R17 ;  /* 0x000000041c1c7223 */ /* 0x010fc60000000011 */
[-C--:B---3--:R-:W-:Y:S01]  /*1980*/  FFMA R13, R27, R6.reuse, R26 ;  /* 0x000000061b0d7223 */ /* 0x088fe2000000001a */
[----:B-----5:R-:W-:Y:S01]  /*1990*/  FFMA R17, R29, R6, R28 ;  /* 0x000000061d117223 */ /* 0x020fe2000000001c */
[----:B------:R-:W-:-:S04]  /*19a0*/  FFMA R14, R14, R4, R25 ;  /* 0x000000040e0e7223 */ /* 0x000fc80000000019 */
[----:B------:R-:W-:Y:S01]  /*19b0*/  FFMA R25, R15, R6, R14 ;  /* 0x000000060f197223 */ /* 0x000fe2000000000e */
[----:B------:R-:W-:-:S04]  /*19c0*/  FFMA R23, R30, R4, R23 ;  /* 0x000000041e177223 */ /* 0x000fc80000000017 */
[----:B------:R-:W-:-:S07]  /*19d0*/  FFMA R23, R32, R6, R23 ;  /* 0x0000000620177223 */ /* 0x000fce0000000017 */
.L_x_25:
[----:B------:R-:W-:Y:S05]  /*19e0*/  BRA.U UP1, `(.L_x_22) ;  /* 0x0000000101807547 */ /* 0x000fea000b800000 */
[----:B------:R-:W0:Y:S01]  /*19f0*/  LDCU.128 UR12, c[0x0][0x380] ;  /* 0x00007000ff0c77ac */ /* 0x000e220008000c00 */
[----:B------:R-:W-:Y:S02]  /*1a00*/  IADD3 R2, P0, PT, R2, UR4, RZ ;  /* 0x0000000402027c10 */ /* 0x000fe4000ff1e0ff */
[----:B------:R-:W-:Y:S01]  /*1a10*/  IADD3 R12, P1, PT, R12, UR4, RZ ;  /* 0x000000040c0c7c10 */ /* 0x000fe2000ff3e0ff */
[----:B------:R-:W-:Y:S02]  /*1a20*/  UIMAD UR5, UR4, UR9, URZ ;  /* 0x00000009040572a4 */ /* 0x000fe4000f8e02ff */
[----:B------:R-:W-:Y:S01]  /*1a30*/  IADD3 R18, P2, PT, R18, UR4, RZ ;  /* 0x0000000412127c10 */ /* 0x000fe2000ff5e0ff */
[----:B------:R-:W-:-:S03]  /*1a40*/  IMAD.X R19, RZ, RZ, R19, P0 ;  /* 0x000000ffff137224 */ /* 0x000fc600000e0613 */
[----:B------:R-:W-:Y:S01]  /*1a50*/  IMAD.U32 R7, RZ, RZ, UR5 ;  /* 0x00000005ff077e24 */ /* 0x000fe2000f8e00ff */
[----:B------:R-:W-:Y:S01]  /*1a60*/  IADD3 R11, P3, PT, R22, UR5, RZ ;  /* 0x00000005160b7c10 */ /* 0x000fe2000ff7e0ff */
[----:B------:R-:W-:-:S03]  /*1a70*/  IMAD.X R9, RZ, RZ, R0, P2 ;  /* 0x000000ffff097224 */ /* 0x000fc600010e0600 */
[----:B------:R-:W-:Y:S01]  /*1a80*/  LEA.HI.X.SX32 R16, R7, R16, 0x1, P3 ;  /* 0x0000001007107211 */ /* 0x000fe200018f0eff */
[----:B------:R-:W-:Y:S01]  /*1a90*/  IMAD.X R7, RZ, RZ, R24, P1 ;  /* 0x000000ffff077224 */ /* 0x000fe200008e0618 */
[----:B0-----:R-:W-:Y:S02]  /*1aa0*/  LEA R4, P0, R2, UR12, 0x2 ;  /* 0x0000000c02047c11 */ /* 0x001fe4000f8010ff */
[----:B------:R-:W-:Y:S02]  /*1ab0*/  LEA R6, P4, R12, UR12, 0x2 ;  /* 0x0000000c0c067c11 */ /* 0x000fe4000f8810ff */
[----:B------:R-:W-:Y:S02]  /*1ac0*/  LEA.HI.X R5, R2, UR13, R19, 0x2, P0 ;  /* 0x0000000d02057c11 */ /* 0x000fe400080f1413 */
[----:B------:R-:W-:Y:S02]  /*1ad0*/  IADD3 R3, P0, PT, R3, UR4, RZ ;  /* 0x0000000403037c10 */ /* 0x000fe4000ff1e0ff */
[----:B------:R-:W-:Y:S01]  /*1ae0*/  LEA R8, P3, R18, UR12, 0x2 ;  /* 0x0000000c12087c11 */ /* 0x000fe2000f8610ff */
[----:B------:R-:W2:Y:S01]  /*1af0*/  LDG.E R4, desc[UR10][R4.64] ;  /* 0x0000000a04047981 */ /* 0x000ea2000c1e1900 */
[----:B------:R-:W-:Y:S01]  /*1b00*/  LEA R2, P5, R3, UR12, 0x2 ;  /* 0x0000000c03027c11 */ /* 0x000fe2000f8a10ff */
[----:B------:R-:W-:Y:S01]  /*1b10*/  IMAD.X R20, RZ, RZ, R20, P0 ;  /* 0x000000ffff147224 */ /* 0x000fe200000e0614 */
[----:B------:R-:W-:-:S02]  /*1b20*/  LEA R10, P0, R11, UR14, 0x2 ;  /* 0x0000000e0b0a7c11 */ /* 0x000fc4000f8010ff */
[----:B------:R-:W-:Y:S02]  /*1b30*/  LEA.HI.X R7, R12, UR13, R7, 0x2, P4 ;  /* 0x0000000d0c077c11 */ /* 0x000fe4000a0f1407 */
[----:B------:R-:W-:Y:S02]  /*1b40*/  LEA.HI.X R3, R3, UR13, R20, 0x2, P5 ;  /* 0x0000000d03037c11 */ /* 0x000fe4000a8f1414 */
[----:B------:R-:W-:Y:S01]  /*1b50*/  LEA.HI.X R9, R18, UR13, R9, 0x2, P3 ;  /* 0x0000000d12097c11 */ /* 0x000fe200098f1409 */
[----:B------:R-:W3:Y:S01]  /*1b60*/  LDG.E R6, desc[UR10][R6.64] ;  /* 0x0000000a06067981 */ /* 0x000ee2000c1e1900 */
[----:B------:R-:W-:-:S03]  /*1b70*/  LEA.HI.X R11, R11, UR15, R16, 0x2, P0 ;  /* 0x0000000f0b0b7c11 */ /* 0x000fc600080f1410 */
[----:B------:R-:W4:Y:S04]  /*1b80*/  LDG.E R2, desc[UR10][R2.64] ;  /* 0x0000000a02027981 */ /* 0x000f28000c1e1900 */
[----:B------:R-:W2:Y:S04]  /*1b90*/  LDG.E R10, desc[UR10][R10.64] ;  /* 0x0000000a0a0a7981 */ /* 0x000ea8000c1e1900 */
[----:B------:R-:W5:Y:S01]  /*1ba0*/  LDG.E R8, desc[UR10][R8.64] ;  /* 0x0000000a08087981 */ /* 0x000f62000c1e1900 */
[-C--:B--2---:R-:W-:Y:S01]  /*1bb0*/  FFMA R13, R4, R10.reuse, R13 ;  /* 0x0000000a040d7223 */ /* 0x084fe2000000000d */
[-C--:B----4-:R-:W-:Y:S01]  /*1bc0*/  FFMA R17, R2, R10.reuse, R17 ;  /* 0x0000000a02117223 */ /* 0x090fe20000000011 */
[-C--:B---3--:R-:W-:Y:S01]  /*1bd0*/  FFMA R25, R6, R10.reuse, R25 ;  /* 0x0000000a06197223 */ /* 0x088fe20000000019 */
[----:B-----5:R-:W-:-:S07]  /*1be0*/  FFMA R23, R8, R10, R23 ;  /* 0x0000000a08177223 */ /* 0x020fce0000000017 */
.L_x_22:
[----:B------:R-:W0:Y:S01]  /*1bf0*/  LDCU UR6, c[0x0][0x3a4] ;  /* 0x00007480ff0677ac */ /* 0x000e220008000800 */
[----:B------:R-:W-:Y:S01]  /*1c00*/  SHF.R.S32.HI R10, RZ, 0x1f, R22 ;  /* 0x0000001fff0a7819 */ /* 0x000fe20000011416 */
[----:B------:R-:W1:Y:S01]  /*1c10*/  LDCU.64 UR4, c[0x0][0x390] ;  /* 0x00007200ff0477ac */ /* 0x000e620008000a00 */
[----:B0-----:R-:W-:-:S04]  /*1c20*/  IMAD R3, R21, UR6, RZ ;  /* 0x0000000615037c24 */ /* 0x001fc8000f8e02ff */
[----:B------:R-:W-:Y:S01]  /*1c30*/  VIADD R7, R3, UR6 ;  /* 0x0000000603077c36 */ /* 0x000fe20008000000 */
[----:B------:R-:W-:-:S03]  /*1c40*/  IADD3 R0, P0, PT, R22, R3, RZ ;  /* 0x0000000316007210 */ /* 0x000fc60007f1e0ff */
[----:B------:R-:W-:Y:S01]  /*1c50*/  VIADD R9, R7, UR6 ;  /* 0x0000000607097c36 */ /* 0x000fe20008000000 */
[-C--:B------:R-:W-:Y:S02]  /*1c60*/  LEA.HI.X.SX32 R3, R3, R10.reuse, 0x1, P0 ;  /* 0x0000000a03037211 */ /* 0x080fe400000f0eff */
[----:B-1----:R-:W-:Y:S01]  /*1c70*/  LEA R2, P0, R0, UR4, 0x2 ;  /* 0x0000000400027c11 */ /* 0x002fe2000f8010ff */
[----:B------:R-:W-:Y:S01]  /*1c80*/  VIADD R11, R9, UR6 ;  /* 0x00000006090b7c36 */ /* 0x000fe20008000000 */
[----:B------:R-:W-:Y:S02]  /*1c90*/  IADD3 R5, P1, PT, R22, R7, RZ ;  /* 0x0000000716057210 */ /* 0x000fe40007f3e0ff */
[----:B------:R-:W-:Y:S02]  /*1ca0*/  LEA.HI.X R3, R0, UR5, R3, 0x2, P0 ;  /* 0x0000000500037c11 */ /* 0x000fe400080f1403 */
[----:B------:R-:W-:Y:S02]  /*1cb0*/  IADD3 R0, P2, PT, R22, R9, RZ ;  /* 0x0000000916007210 */ /* 0x000fe40007f5e0ff */
[----:B------:R-:W-:Y:S01]  /*1cc0*/  LEA.HI.X.SX32 R8, R7, R10, 0x1, P1 ;  /* 0x0000000a07087211 */ /* 0x000fe200008f0eff */
[----:B------:R-:W-:Y:S01]  /*1cd0*/  STG.E desc[UR10][R2.64], R13 ;  /* 0x0000000d02007986 */ /* 0x000fe2000c10190a */
[----:B------:R-:W-:-:S02]  /*1ce0*/  LEA R4, P0, R5, UR4, 0x2 ;  /* 0x0000000405047c11 */ /* 0x000fc4000f8010ff */
[----:B------:R-:W-:Y:S02]  /*1cf0*/  IADD3 R22, P3, PT, R22, R11, RZ ;  /* 0x0000000b16167210 */ /* 0x000fe40007f7e0ff */
[-C--:B------:R-:W-:Y:S02]  /*1d00*/  LEA.HI.X.SX32 R7, R9, R10.reuse, 0x1, P2 ;  /* 0x0000000a09077211 */ /* 0x080fe400010f0eff */
[----:B------:R-:W-:Y:S02]  /*1d10*/  LEA R6, P1, R0, UR4, 0x2 ;  /* 0x0000000400067c11 */ /* 0x000fe4000f8210ff */
[----:B------:R-:W-:Y:S02]  /*1d20*/  LEA.HI.X R5, R5, UR5, R8, 0x2, P0 ;  /* 0x0000000505057c11 */ /* 0x000fe400080f1408 */
[----:B------:R-:W-:Y:S02]  /*1d30*/  LEA.HI.X.SX32 R9, R11, R10, 0x1, P3 ;  /* 0x0000000a0b097211 */ /* 0x000fe400018f0eff */
[----:B------:R-:W-:Y:S01]  /*1d40*/  LEA R8, P0, R22, UR4, 0x2 ;  /* 0x0000000416087c11 */ /* 0x000fe2000f8010ff */
[----:B------:R-:W-:Y:S01]  /*1d50*/  STG.E desc[UR10][R4.64], R17 ;  /* 0x0000001104007986 */ /* 0x000fe2000c10190a */
[----:B------:R-:W-:-:S02]  /*1d60*/  LEA.HI.X R7, R0, UR5, R7, 0x2, P1 ;  /* 0x0000000500077c11 */ /* 0x000fc400088f1407 */
[----:B------:R-:W-:-:S03]  /*1d70*/  LEA.HI.X R9, R22, UR5, R9, 0x2, P0 ;  /* 0x0000000516097c11 */ /* 0x000fc600080f1409 */
[----:B------:R-:W-:Y:S04]  /*1d80*/  STG.E desc[UR10][R6.64], R25 ;  /* 0x0000001906007986 */ /* 0x000fe8000c10190a */
[----:B------:R-:W-:Y:S01]  /*1d90*/  STG.E desc[UR10][R8.64], R23 ;  /* 0x0000001708007986 */ /* 0x000fe2000c10190a */
[----:B------:R-:W-:Y:S05]  /*1da0*/  EXIT ;  /* 0x000000000000794d */ /* 0x000fea0003800000 */
.L_x_26:
        /* <DEDUP_REMOVED lines=13> */
.L_x_38:


//--------------------- .text._Z13MatMulTopLeftPfS_S_iiii --------------------------
	.section	.text._Z13MatMulTopLeftPfS_S_iiii,"ax",@progbits
	.align	128
        .global         _Z13MatMulTopLeftPfS_S_iiii
        .type           _Z13MatMulTopLeftPfS_S_iiii,@function
        .size           _Z13MatMulTopLeftPfS_S_iiii,(.L_x_39 - _Z13MatMulTopLeftPfS_S_iiii)
        .other          _Z13MatMulTopLeftPfS_S_iiii,@"STO_CUDA_ENTRY STV_DEFAULT"
_Z13MatMulTopLeftPfS_S_iiii:
.text._Z13MatMulTopLeftPfS_S_iiii:
[----:B------:R-:W-:Y:S01]  /*0000*/  LDC R1, c[0x0][0x37c] ;  /* 0x0000df00ff017b82 */ /* 0x000fe20000000800 */
[----:B------:R-:W0:Y:S07]  /*0010*/  S2R R3, SR_TID.Y ;  /* 0x0000000000037919 */ /* 0x000e2e0000002200 */
[----:B------:R-:W1:Y:S01]  /*0020*/  LDC R4, c[0x0][0x360] ;  /* 0x0000d800ff047b82 */ /* 0x000e620000000800 */
[----:B------:R-:W2:Y:S01]  /*0030*/  LDCU UR4, c[0x0][0x3a0] ;  /* 0x00007400ff0477ac */ /* 0x000ea20008000800 */
[----:B------:R-:W1:Y:S01]  /*0040*/  S2R R49, SR_TID.X ;  /* 0x0000000000317919 */ /* 0x000e620000002100 */
[----:B------:R-:W3:Y:S05]  /*0050*/  LDCU UR5, c[0x0][0x39c] ;  /* 0x00007380ff0577ac */ /* 0x000eea0008000800 */
[----:B------:R-:W0:Y:S08]  /*0060*/  S2UR UR12, SR_CTAID.Y ;  /* 0x00000000000c79c3 */ /* 0x000e300000002600 */
[----:B------:R-:W0:Y:S08]  /*0070*/  LDC R0, c[0x0][0x364] ;  /* 0x0000d900ff007b82 */ /* 0x000e300000000800 */
[----:B------:R-:W1:Y:S01]  /*0080*/  S2UR UR11, SR_CTAID.X ;  /* 0x00000000000b79c3 */ /* 0x000e620000002500 */
[----:B0-----:R-:W-:-:S05]  /*0090*/  IMAD R0, R0, UR12, R3 ;  /* 0x0000000c00007c24 */ /* 0x001fca000f8e0203 */
[----:B------:R-:W-:Y:S01]  /*00a0*/  SHF.L.U32 R2, R0, 0x2, RZ ;  /* 0x0000000200027819 */ /* 0x000fe200000006ff */
[----:B-1----:R-:W-:-:S03]  /*00b0*/  IMAD R0, R4, UR11, R49 ;  /* 0x0000000b04007c24 */ /* 0x002fc6000f8e0231 */
[----:B------:R-:W-:Y:S02]  /*00c0*/  IADD3 R3, PT, PT, R2, 0x4, RZ ;  /* 0x0000000402037810 */ /* 0x000fe40007ffe0ff */
[----:B------:R-:W-:Y:S02]  /*00d0*/  LEA R0, R0, 0x4, 0x2 ;  /* 0x0000000400007811 */ /* 0x000fe400078e10ff */
[----:B--2---:R-:W-:-:S04]  /*00e0*/  ISETP.GT.AND P0, PT, R3, UR4, PT ;  /* 0x0000000403007c0c */ /* 0x004fc8000bf04270 */
[----:B---3--:R-:W-:-:S13]  /*00f0*/  ISETP.GT.OR P0, PT, R0, UR5, P0 ;  /* 0x0000000500007c0c */ /* 0x008fda0008704670 */
[----:B------:R-:W-:Y:S05]  /*0100*/  @P0 EXIT ;  /* 0x000000000000094d */ /* 0x000fea0003800000 */
[----:B------:R-:W0:Y:S01]  /*0110*/  LDCU UR7, c[0x0][0x398] ;  /* 0x00007300ff0777ac */ /* 0x000e220008000800 */
[----:B------:R-:W-:Y:S02]  /*0120*/  CS2R R18, SRZ ;  /* 0x0000000000127805 */ /* 0x000fe4000001ff00 */
[----:B------:R-:W-:Y:S02]  /*0130*/  CS2R R16, SRZ ;  /* 0x0000000000107805 */ /* 0x000fe4000001ff00 */
[----:B------:R-:W-:Y:S02]  /*0140*/  CS2R R14, SRZ ;  /* 0x00000000000e7805 */ /* 0x000fe4000001ff00 */
[----:B------:R-:W-:Y:S02]  /*0150*/  CS2R R12, SRZ ;  /* 0x00000000000c7805 */ /* 0x000fe4000001ff00 */
[----:B------:R-:W-:Y:S02]  /*0160*/  CS2R R10, SRZ ;  /* 0x00000000000a7805 */ /* 0x000fe4000001ff00 */
[----:B------:R-:W-:-:S02]  /*0170*/  CS2R R8, SRZ ;  /* 0x0000000000087805 */ /* 0x000fc4000001ff00 */
[----:B------:R-:W-:Y:S02]  /*0180*/  CS2R R6, SRZ ;  /* 0x0000000000067805 */ /* 0x000fe4000001ff00 */
[----:B------:R-:W-:Y:S01]  /*0190*/  CS2R R4, SRZ ;  /* 0x0000000000047805 */ /* 0x000fe2000001ff00 */
[----:B------:R-:W1:Y:S01]  /*01a0*/  LDCU.64 UR14, c[0x0][0x358] ;  /* 0x00006b00ff0e77ac */ /* 0x000e620008000a00 */
[----:B------:R-:W2:Y:S01]  /*01b0*/  LDCU UR13, c[0x0][0x3a4] ;  /* 0x00007480ff0d77ac */ /* 0x000ea20008000800 */
[----:B------:R-:W-:Y:S01]  /*01c0*/  UMOV UR4, URZ ;  /* 0x000000ff00047c82 */ /* 0x000fe20008000000 */
[----:B0-----:R-:W-:-:S09]  /*01d0*/  UISETP.GE.AND UP0, UPT, UR7, 0x4, UPT ;  /* 0x000000040700788c */ /* 0x001fd2000bf06270 */
[----:B------:R-:W-:Y:S05]  /*01e0*/  BRA.U !UP0, `(.L_x_27) ;  /* 0x0000000908407547 */ /* 0x000fea000b800000 */
[----:B------:R-:W0:Y:S01]  /*01f0*/  LDC.64 R44, c[0x0][0x380] ;  /* 0x0000e000ff2c7b82 */ /* 0x000e220000000a00 */
[----:B--2---:R-:W-:Y:S01]  /*0200*/  IMAD R47, R2, UR13, RZ ;  /* 0x0000000d022f7c24 */ /* 0x004fe2000f8e02ff */
[----:B------:R-:W-:Y:S02]  /*0210*/  CS2R R8, SRZ ;  /* 0x0000000000087805 */ /* 0x000fe4000001ff00 */
[----:B------:R-:W-:Y:S02]  /*0220*/  CS2R R10, SRZ ;  /* 0x00000000000a7805 */ /* 0x000fe4000001ff00 */
[----:B------:R-:W-:Y:S02]  /*0230*/  CS2R R12, SRZ ;  /* 0x00000000000c7805 */ /* 0x000fe4000001ff00 */
[----:B------:R-:W-:Y:S02]  /*0240*/  CS2R R14, SRZ ;  /* 0x00000000000e7805 */ /* 0x000fe4000001ff00 */
[----:B------:R-:W-:-:S02]  /*0250*/  IADD3 R5, PT, PT, R47, UR13, RZ ;  /* 0x0000000d2f057c10 */ /* 0x000fc4000fffe0ff */
[----:B------:R-:W-:Y:S02]  /*0260*/  CS2R R16, SRZ ;  /* 0x0000000000107805 */ /* 0x000fe4000001ff00 */
[----:B------:R-:W-:Y:S01]  /*0270*/  CS2R R18, SRZ ;  /* 0x0000000000127805 */ /* 0x000fe2000001ff00 */
[----:B------:R-:W-:Y:S02]  /*0280*/  USHF.L.U32 UR9, UR13, 0x1, URZ ;  /* 0x000000010d097899 */ /* 0x000fe400080006ff */
[----:B------:R-:W-:Y:S01]  /*0290*/  IADD3 R3, PT, PT, R5, UR13, RZ ;  /* 0x0000000d05037c10 */ /* 0x000fe2000fffe0ff */
[----:B------:R-:W-:Y:S01]  /*02a0*/  UIMAD UR10, UR13, 0x3, URZ ;  /* 0x000000030d0a78a4 */ /* 0x000fe2000f8e02ff */
[----:B------:R-:W2:Y:S03]  /*02b0*/  LDCU UR8, c[0x0][0x3a4] ;  /* 0x00007480ff0877ac */ /* 0x000ea60008000800 */
[----:B------:R-:W-:Y:S01]  /*02c0*/  VIADD R7, R3, UR13 ;  /* 0x0000000d03077c36 */ /* 0x000fe20008000000 */
[----:B------:R-:W3:Y:S01]  /*02d0*/  LDCU.64 UR16, c[0x0][0x388] ;  /* 0x00007100ff1077ac */ /* 0x000ee20008000a00 */
[----:B------:R-:W-:Y:S01]  /*02e0*/  UMOV UR4, URZ ;  /* 0x000000ff00047c82 */ /* 0x000fe20008000000 */
[----:B------:R-:W-:Y:S01]  /*02f0*/  UMOV UR5, URZ ;  /* 0x000000ff00057c82 */ /* 0x000fe20008000000 */
[----:B0-----:R-:W-:-:S04]  /*0300*/  IMAD.WIDE R46, R47, 0x4, R44 ;  /* 0x000000042f2e7825 */ /* 0x001fc800078e022c */
[----:B------:R-:W-:Y:S01]  /*0310*/  IMAD.WIDE R4, R5, 0x4, R44 ;  /* 0x0000000405047825 */ /* 0x000fe200078e022c */
[----:B------:R-:W-:-:S03]  /*0320*/  MOV R48, R46 ;  /* 0x0000002e00307202 */ /* 0x000fc60000000f00 */
[--C-:B------:R-:W-:Y:S01]  /*0330*/  IMAD.WIDE R2, R3, 0x4, R44.reuse ;  /* 0x0000000403027825 */ /* 0x100fe200078e022c */
[----:B------:R-:W-:Y:S02]  /*0340*/  MOV R46, R4 ;  /* 0x00000004002e7202 */ /* 0x000fe40000000f00 */
[----:B------:R-:W-:Y:S01]  /*0350*/  MOV R0, R5 ;  /* 0x0000000500007202 */ /* 0x000fe20000000f00 */
[----:B------:R-:W-:Y:S01]  /*0360*/  IMAD.WIDE R44, R7, 0x4, R44 ;  /* 0x00000004072c7825 */ /* 0x000fe200078e022c */
[----:B------:R-:W-:Y:S02]  /*0370*/  CS2R R4, SRZ ;  /* 0x0000000000047805 */ /* 0x000fe4000001ff00 */
[----:B--23--:R-:W-:-:S07]  /*0380*/  CS2R R6, SRZ ;  /* 0x0000000000067805 */ /* 0x00cfce000001ff00 */
.L_x_28:
[----:B------:R-:W0:Y:S01]  /*0390*/  LDC R20, c[0x0][0x360] ;  /* 0x0000d800ff147b82 */ /* 0x000e220000000800 */
[----:B------:R-:W-:Y:S01]  /*03a0*/  IMAD.U32 R21, RZ, RZ, UR5 ;  /* 0x00000005ff157e24 */ /* 0x000fe2000f8e00ff */
[----:B------:R-:W-:Y:S01]  /*03b0*/  MOV R28, R46 ;  /* 0x0000002e001c7202 */ /* 0x000fe20000000f00 */
[----:B-1----:R-:W2:Y:S01]  /*03c0*/  LDG.E.128 R32, desc[UR14][R2.64] ;  /* 0x0000000e02207981 */ /* 0x002ea2000c1e1d00 */
[----:B------:R-:W-:-:S03]  /*03d0*/  MOV R29, R0 ;  /* 0x00000000001d7202 */ /* 0x000fc60000000f00 */
[----:B------:R-:W3:Y:S04]  /*03e0*/  LDG.E.128 R36, desc[UR14][R44.64] ;  /* 0x0000000e2c247981 */ /* 0x000ee8000c1e1d00 */
[----:B------:R-:W4:Y:S01]  /*03f0*/  LDG.E.128 R28, desc[UR14][R28.64] ;  /* 0x0000000e1c1c7981 */ /* 0x000f22000c1e1d00 */
[----:B0-----:R-:W-:-:S05]  /*0400*/  IMAD R41, R20, UR11, R49 ;  /* 0x0000000b14297c24 */ /* 0x001fca000f8e0231 */
[----:B------:R-:W-:-:S04]  /*0410*/  SHF.L.U32 R41, R41, 0x2, RZ ;  /* 0x0000000229297819 */ /* 0x000fc800000006ff */
[----:B------:R-:W-:Y:S02]  /*0420*/  SHF.R.S32.HI R40, RZ, 0x1f, R41 ;  /* 0x0000001fff287819 */ /* 0x000fe40000011429 */
[----:B------:R-:W-:-:S04]  /*0430*/  IADD3 R20, P0, PT, R41, UR5, RZ ;  /* 0x0000000529147c10 */ /* 0x000fc8000ff1e0ff */
[----:B------:R-:W-:Y:S02]  /*0440*/  LEA.HI.X.SX32 R21, R21, R40, 0x1, P0 ;  /* 0x0000002815157211 */ /* 0x000fe400000f0eff */
[----:B------:R-:W-:-:S04]  /*0450*/  LEA R24, P0, R20, UR16, 0x2 ;  /* 0x0000001014187c11 */ /* 0x000fc8000f8010ff */
[----:B------:R-:W-:Y:S02]  /*0460*/  LEA.HI.X R25, R20, UR17, R21, 0x2, P0 ;  /* 0x0000001114197c11 */ /* 0x000fe400080f1415 */
[----:B------:R-:W-:Y:S02]  /*0470*/  MOV R20, R48 ;  /* 0x0000003000147202 */ /* 0x000fe40000000f00 */
[----:B------:R-:W-:Y:S02]  /*0480*/  MOV R21, R47 ;  /* 0x0000002f00157202 */ /* 0x000fe40000000f00 */
[----:B------:R-:W4:Y:S04]  /*0490*/  LDG.E.128 R24, desc[UR14][R24.64] ;  /* 0x0000000e18187981 */ /* 0x000f28000c1e1d00 */
[----:B------:R-:W5:Y:S01]  /*04a0*/  LDG.E.128 R20, desc[UR14][R20.64] ;  /* 0x0000000e14147981 */ /* 0x000f62000c1e1d00 */
[----:B----4-:R-:W-:Y:S01]  /*04b0*/  FFMA R50, R28, R25, R13 ;  /* 0x000000191c327223 */ /* 0x010fe2000000000d */
[----:B------:R-:W-:-:S02]  /*04c0*/  IMAD.U32 R13, RZ, RZ, UR8 ;  /* 0x00000008ff0d7e24 */ /* 0x000fc4000f8e00ff */
[C---:B-----5:R-:W-:Y:S01]  /*04d0*/  FFMA R16, R20.reuse, R24, R16 ;  /* 0x0000001814107223 */ /* 0x060fe20000000010 */
[C---:B------:R-:W-:Y:S01]  /*04e0*/  FFMA R17, R20.reuse, R25, R17 ;  /* 0x0000001914117223 */ /* 0x040fe20000000011 */
[C---:B------:R-:W-:Y:S01]  /*04f0*/  FFMA R18, R20.reuse, R26, R18 ;  /* 0x0000001a14127223 */ /* 0x040fe20000000012 */
[----:B------:R-:W-:Y:S01]  /*0500*/  FFMA R19, R20, R27, R19 ;  /* 0x0000001b14137223 */ /* 0x000fe20000000013 */
[-C--:B------:R-:W-:Y:S01]  /*0510*/  FFMA R20, R28, R24.reuse, R12 ;  /* 0x000000181c147223 */ /* 0x080fe2000000000c */
[----:B------:R-:W-:Y:S01]  /*0520*/  IADD3 R12, P0, PT, R41, UR8, RZ ;  /* 0x00000008290c7c10 */ /* 0x000fe2000ff1e0ff */
[C---:B--2---:R-:W-:Y:S01]  /*0530*/  FFMA R53, R32.reuse, R25, R9 ;  /* 0x0000001920357223 */ /* 0x044fe20000000009 */
[----:B------:R-:W-:Y:S02]  /*0540*/  FFMA R52, R32, R24, R8 ;  /* 0x0000001820347223 */ /* 0x000fe40000000008 */
[----:B------:R-:W-:Y:S02]  /*0550*/  LEA.HI.X.SX32 R9, R13, R40, 0x1, P0 ;  /* 0x000000280d097211 */ /* 0x000fe400000f0eff */
[----:B------:R-:W-:-:S02]  /*0560*/  LEA R8, P0, R12, UR16, 0x2 ;  /* 0x000000100c087c11 */ /* 0x000fc4000f8010ff */
[----:B------:R-:W-:Y:S02]  /*0570*/  MOV R13, UR9 ;  /* 0x00000009000d7c02 */ /* 0x000fe40008000f00 */
[----:B------:R-:W-:Y:S02]  /*0580*/  LEA.HI.X R9, R12, UR17, R9, 0x2, P0 ;  /* 0x000000110c097c11 */ /* 0x000fe400080f1409 */
[----:B------:R-:W-:Y:S01]  /*0590*/  IADD3 R12, P0, PT, R41, UR9, RZ ;  /* 0x00000009290c7c10 */ /* 0x000fe2000ff1e0ff */
[CC--:B------:R-:W-:Y:S01]  /*05a0*/  FFMA R54, R32.reuse, R26.reuse, R10 ;  /* 0x0000001a20367223 */ /* 0x0c0fe2000000000a */
[----:B------:R-:W-:Y:S01]  /*05b0*/  FFMA R32, R32, R27, R11 ;  /* 0x0000001b20207223 */ /* 0x000fe2000000000b */
[----:B------:R-:W-:Y:S01]  /*05c0*/  FFMA R51, R28, R26, R14 ;  /* 0x0000001a1c337223 */ /* 0x000fe2000000000e */
[----:B------:R-:W-:Y:S02]  /*05d0*/  MOV R11, UR10 ;  /* 0x0000000a000b7c02 */ /* 0x000fe40008000f00 */
[----:B------:R-:W-:-:S02]  /*05e0*/  LEA.HI.X.SX32 R13, R13, R40, 0x1, P0 ;  /* 0x000000280d0d7211 */ /* 0x000fc400000f0eff */
[----:B------:R-:W-:Y:S02]  /*05f0*/  IADD3 R41, P1, PT, R41, UR10, RZ ;  /* 0x0000000a29297c10 */ /* 0x000fe4000ff3e0ff */
[----:B------:R-:W-:Y:S01]  /*0600*/  LEA R14, P0, R12, UR16, 0x2 ;  /* 0x000000100c0e7c11 */ /* 0x000fe2000f8010ff */
[----:B------:R-:W-:Y:S01]  /*0610*/  FFMA R28, R28, R27, R15 ;  /* 0x0000001b1c1c7223 */ /* 0x000fe2000000000f */
[----:B------:R-:W-:Y:S02]  /*0620*/  LEA.HI.X.SX32 R40, R11, R40, 0x1, P1 ;  /* 0x000000280b287211 */ /* 0x000fe400008f0eff */
[----:B------:R-:W-:Y:S01]  /*0630*/  LEA.HI.X R15, R12, UR17, R13, 0x2, P0 ;  /* 0x000000110c0f7c11 */ /* 0x000fe200080f140d */
[----:B------:R-:W2:Y:S01]  /*0640*/  LDG.E.128 R8, desc[UR14][R8.64] ;  /* 0x0000000e08087981 */ /* 0x000ea2000c1e1d00 */
[----:B------:R-:W-:-:S04]  /*0650*/  LEA R42, P0, R41, UR16, 0x2 ;  /* 0x00000010292a7c11 */ /* 0x000fc8000f8010ff */
[----:B------:R-:W-:Y:S01]  /*0660*/  LEA.HI.X R43, R41, UR17, R40, 0x2, P0 ;  /* 0x00000011292b7c11 */ /* 0x000fe200080f1428 */
[----:B------:R-:W4:Y:S05]  /*0670*/  LDG.E.128 R12, desc[UR14][R14.64] ;  /* 0x0000000e0e0c7981 */ /* 0x000f2a000c1e1d00 */
[----:B------:R-:W5:Y:S01]  /*0680*/  LDG.E.128 R40, desc[UR14][R42.64] ;  /* 0x0000000e2a287981 */ /* 0x000f62000c1e1d00 */
[C---:B---3--:R-:W-:Y:S01]  /*0690*/  FFMA R4, R36.reuse, R24, R4 ;  /* 0x0000001824047223 */ /* 0x048fe20000000004 */
[----:B------:R-:W-:Y:S01]  /*06a0*/  UIADD3 UR6, UPT, UPT, UR4, 0x4, URZ ;  /* 0x0000000404067890 */ /* 0x000fe2000fffe0ff */
[C---:B------:R-:W-:Y:S01]  /*06b0*/  FFMA R24, R36.reuse, R25, R5 ;  /* 0x0000001924187223 */ /* 0x040fe20000000005 */
[----:B------:R-:W-:Y:S01]  /*06c0*/  UIADD3 UR4, UPT, UPT, UR4, 0x8, URZ ;  /* 0x0000000804047890 */ /* 0x000fe2000fffe0ff */
[C---:B------:R-:W-:Y:S01]  /*06d0*/  FFMA R5, R36.reuse, R26, R6 ;  /* 0x0000001a24057223 */ /* 0x040fe20000000006 */
[----:B------:R-:W-:-:S02]  /*06e0*/  FFMA R36, R36, R27, R7 ;  /* 0x0000001b24247223 */ /* 0x000fc40000000007 */
[----:B------:R-:W-:Y:S01]  /*06f0*/  UISETP.GT.AND UP0, UPT, UR4, UR7, UPT ;  /* 0x000000070400728c */ /* 0x000fe2000bf04270 */
[----:B------:R-:W-:Y:S02]  /*0700*/  IADD3 R46, P2, PT, R46, 0x10, RZ ;  /* 0x000000102e2e7810 */ /* 0x000fe40007f5e0ff */
[----:B------:R-:W-:Y:S02]  /*0710*/  IADD3 R44, P0, PT, R44, 0x10, RZ ;  /* 0x000000102c2c7810 */ /* 0x000fe40007f1e0ff */
[----:B------:R-:W-:Y:S02]  /*0720*/  IADD3 R2, P1, PT, R2, 0x10, RZ ;  /* 0x0000001002027810 */ /* 0x000fe40007f3e0ff */
[----:B------:R-:W-:Y:S01]  /*0730*/  IADD3 R48, P3, PT, R48, 0x10, RZ ;  /* 0x0000001030307810 */ /* 0x000fe20007f7e0ff */
[----:B------:R-:W-:Y:S01]  /*0740*/  IMAD.X R0, RZ, RZ, R0, P2 ;  /* 0x000000ffff007224 */ /* 0x000fe200010e0600 */
[----:B------:R-:W-:Y:S02]  /*0750*/  IADD3.X R45, PT, PT, RZ, R45, RZ, P0, !PT ;  /* 0x0000002dff2d7210 */ /* 0x000fe400007fe4ff */
[----:B------:R-:W-:-:S02]  /*0760*/  IADD3.X R3, PT, PT, RZ, R3, RZ, P1, !PT ;  /* 0x00000003ff037210 */ /* 0x000fc40000ffe4ff */
[----:B------:R-:W-:Y:S01]  /*0770*/  IADD3.X R47, PT, PT, RZ, R47, RZ, P3, !PT ;  /* 0x0000002fff2f7210 */ /* 0x000fe20001ffe4ff */
[----:B------:R-:W-:Y:S02]  /*0780*/  ULEA UR8, UR13, UR8, 0x2 ;  /* 0x000000080d087291 */ /* 0x000fe4000f8e10ff */
[----:B------:R-:W-:Y:S02]  /*0790*/  ULEA UR9, UR13, UR9, 0x2 ;  /* 0x000000090d097291 */ /* 0x000fe4000f8e10ff */
[----:B------:R-:W-:Y:S02]  /*07a0*/  ULEA UR10, UR13, UR10, 0x2 ;  /* 0x0000000a0d0a7291 */ /* 0x000fe4000f8e10ff */
[----:B------:R-:W-:Y:S01]  /*07b0*/  ULEA UR5, UR13, UR5, 0x2 ;  /* 0x000000050d057291 */ /* 0x000fe2000f8e10ff */
[----:B------:R-:W-:Y:S01]  /*07c0*/  UMOV UR4, UR6 ;  /* 0x0000000600047c82 */ /* 0x000fe20008000000 */
[C---:B--2---:R-:W-:Y:S01]  /*07d0*/  FFMA R7, R21.reuse, R8, R16 ;  /* 0x0000000815077223 */ /* 0x044fe20000000010 */
[C---:B------:R-:W-:Y:S01]  /*07e0*/  FFMA R6, R21.reuse, R9, R17 ;  /* 0x0000000915067223 */ /* 0x040fe20000000011 */
[C---:B------:R-:W-:Y:S01]  /*07f0*/  FFMA R16, R21.reuse, R11, R19 ;  /* 0x0000000b15107223 */ /* 0x040fe20000000013 */
[----:B------:R-:W-:Y:S01]  /*0800*/  FFMA R17, R21, R10, R18 ;  /* 0x0000000a15117223 */ /* 0x000fe20000000012 */
[-C--:B------:R-:W-:Y:S01]  /*0810*/  FFMA R19, R29, R8.reuse, R20 ;  /* 0x000000081d137223 */ /* 0x080fe20000000014 */
[----:B------:R-:W-:Y:S01]  /*0820*/  FFMA R21, R33, R8, R52 ;  /* 0x0000000821157223 */ /* 0x000fe20000000034 */
[C---:B------:R-:W-:Y:S01]  /*0830*/  FFMA R50, R29.reuse, R9, R50 ;  /* 0x000000091d327223 */ /* 0x040fe20000000032 */
[CC--:B------:R-:W-:Y:S01]  /*0840*/  FFMA R51, R29.reuse, R10.reuse, R51 ;  /* 0x0000000a1d337223 */ /* 0x0c0fe20000000033 */
[----:B------:R-:W-:Y:S01]  /*0850*/  FFMA R28, R29, R11, R28 ;  /* 0x0000000b1d1c7223 */ /* 0x000fe2000000001c */
[C---:B------:R-:W-:Y:S01]  /*0860*/  FFMA R18, R33.reuse, R9, R53 ;  /* 0x0000000921127223 */ /* 0x040fe20000000035 */
[C---:B------:R-:W-:Y:S01]  /*0870*/  FFMA R25, R33.reuse, R10, R54 ;  /* 0x0000000a21197223 */ /* 0x040fe20000000036 */
[----:B------:R-:W-:Y:S01]  /*0880*/  FFMA R32, R33, R11, R32 ;  /* 0x0000000b21207223 */ /* 0x000fe20000000020 */
[C---:B------:R-:W-:Y:S01]  /*0890*/  FFMA R27, R37.reuse, R8, R4 ;  /* 0x00000008251b7223 */ /* 0x040fe20000000004 */
[C---:B------:R-:W-:Y:S01]  /*08a0*/  FFMA R24, R37.reuse, R9, R24 ;  /* 0x0000000925187223 */ /* 0x040fe20000000018 */
[C---:B------:R-:W-:Y:S01]  /*08b0*/  FFMA R5, R37.reuse, R10, R5 ;  /* 0x0000000a25057223 */ /* 0x040fe20000000005 */
[----:B------:R-:W-:Y:S01]  /*08c0*/  FFMA R36, R37, R11, R36 ;  /* 0x0000000b25247223 */ /* 0x000fe20000000024 */
[-C--:B----4-:R-:W-:Y:S01]  /*08d0*/  FFMA R4, R22, R12.reuse, R7 ;  /* 0x0000000c16047223 */ /* 0x090fe20000000007 */
[----:B------:R-:W-:Y:S01]  /*08e0*/  FFMA R8, R30, R12, R19 ;  /* 0x0000000c1e087223 */ /* 0x000fe20000000013 */
[C---:B------:R-:W-:Y:S01]  /*08f0*/  FFMA R6, R22.reuse, R13, R6 ;  /* 0x0000000d16067223 */ /* 0x040fe20000000006 */
[----:B------:R-:W-:Y:S01]  /*0900*/  FFMA R7, R22, R14, R17 ;  /* 0x0000000e16077223 */ /* 0x000fe20000000011 */
[----:B------:R-:W-:Y:S01]  /*0910*/  FFMA R10, R34, R12, R21 ;  /* 0x0000000c220a7223 */ /* 0x000fe20000000015 */
        /* <DEDUP_REMOVED lines=11> */
[-C--:B-----5:R-:W-:Y:S01]  /*09d0*/  FFMA R12, R31, R40.reuse, R8 ;  /* 0x000000281f0c7223 */ /* 0x0a0fe20000000008 */
[C---:B------:R-:W-:Y:S01]  /*09e0*/  FFMA R16, R23.reuse, R40, R4 ;  /* 0x0000002817107223 */ /* 0x040fe20000000004 */
        /* <DEDUP_REMOVED lines=14> */
[----:B------:R-:W-:Y:S06]  /*0ad0*/  BRA.U !UP0, `(.L_x_28) ;  /* 0xfffffff9082c7547 */ /* 0x000fec000b83ffff */
[----:B------:R-:W-:-:S12]  /*0ae0*/  ULOP3.LUT UR4, UR7, 0x7ffffffc, URZ, 0xc0, !UPT ;  /* 0x7ffffffc07047892 */ /* 0x000fd8000f8ec0ff */
.L_x_27:
[----:B------:R-:W0:Y:S01]  /*0af0*/  S2R R3, SR_TID.Y ;  /* 0x0000000000037919 */ /* 0x000e220000002200 */
[----:B------:R-:W3:Y:S01]  /*0b00*/  LDC R0, c[0x0][0x360] ;  /* 0x0000d800ff007b82 */ /* 0x000ee20000000800 */
[----:B------:R-:W-:-:S07]  /*0b10*/  UISETP.GE.AND UP0, UPT, UR4, UR7, UPT ;  /* 0x000000070400728c */ /* 0x000fce000bf06270 */
[----:B------:R-:W0:Y:S01]  /*0b20*/  LDC R34, c[0x0][0x364] ;  /* 0x0000d900ff227b82 */ /* 0x000e220000000800 */
[----:B---3--:R-:W-:-:S05]  /*0b30*/  IMAD R0, R0, UR11, R49 ;  /* 0x0000000b00007c24 */ /* 0x008fca000f8e0231 */
[----:B------:R-:W-:Y:S01]  /*0b40*/  SHF.L.U32 R0, R0, 0x2, RZ ;  /* 0x0000000200007819 */ /* 0x000fe200000006ff */
[----:B0-----:R-:W-:-:S05]  /*0b50*/  IMAD R34, R34, UR12, R3 ;  /* 0x0000000c22227c24 */ /* 0x001fca000f8e0203 */
[----:B------:R-:W-:Y:S01]  /*0b60*/  SHF.L.U32 R34, R34, 0x2, RZ ;  /* 0x0000000222227819 */ /* 0x000fe200000006ff */
[----:B------:R-:W-:Y:S06]  /*0b70*/  BRA.U UP0, `(.L_x_29) ;  /* 0x0000000900287547 */ /* 0x000fec000b800000 */
[----:B--2---:R-:W-:Y:S01]  /*0b80*/  IMAD R38, R34, UR13, RZ ;  /* 0x0000000d22267c24 */ /* 0x004fe2000f8e02ff */
[----:B------:R-:W-:Y:S01]  /*0b90*/  ULOP3.LUT UR6, UR7, 0x1, URZ, 0xc0, !UPT ;  /* 0x0000000107067892 */ /* 0x000fe2000f8ec0ff */
[----:B------:R-:W-:Y:S01]  /*0ba0*/  SHF.R.S32.HI R35, RZ, 0x1f, R0 ;  /* 0x0000001fff237819 */ /* 0x000fe20000011400 */
[----:B------:R-:W-:Y:S02]  /*0bb0*/  UIADD3 UR5, UPT, UPT, UR4, 0x1, URZ ;  /* 0x0000000104057890 */ /* 0x000fe4000fffe0ff */
[----:B------:R-:W-:Y:S01]  /*0bc0*/  IADD3 R40, PT, PT, R38, UR13, RZ ;  /* 0x0000000d26287c10 */ /* 0x000fe2000fffe0ff */
[----:B------:R-:W-:Y:S01]  /*0bd0*/  UISETP.NE.U32.AND UP0, UPT, UR6, 0x1, UPT ;  /* 0x000000010600788c */ /* 0x000fe2000bf05070 */
[----:B------:R-:W-:Y:S01]  /*0be0*/  SHF.R.S32.HI R45, RZ, 0x1f, R38 ;  /* 0x0000001fff2d7819 */ /* 0x000fe20000011426 */
[----:B------:R-:W-:Y:S01]  /*0bf0*/  UISETP.NE.AND UP1, UPT, UR5, UR7, UPT ;  /* 0x000000070500728c */ /* 0x000fe2000bf25270 */
[----:B------:R-:W-:Y:S01]  /*0c00*/  SHF.R.S32.HI R46, RZ, 0x1f, R40 ;  /* 0x0000001fff2e7819 */ /* 0x000fe20000011428 */
[----:B------:R-:W-:-:S05]  /*0c10*/  VIADD R42, R40, UR13 ;  /* 0x0000000d282a7c36 */ /* 0x000fca0008000000 */
[----:B------:R-:W-:Y:S02]  /*0c20*/  IADD3 R44, PT, PT, R42, UR13, RZ ;  /* 0x0000000d2a2c7c10 */ /* 0x000fe4000fffe0ff */
[----:B------:R-:W-:Y:S02]  /*0c30*/  SHF.R.S32.HI R47, RZ, 0x1f, R42 ;  /* 0x0000001fff2f7819 */ /* 0x000fe4000001142a */
[----:B------:R-:W-:Y:S01]  /*0c40*/  SHF.R.S32.HI R36, RZ, 0x1f, R44 ;  /* 0x0000001fff247819 */ /* 0x000fe2000001142c */
[----:B------:R-:W-:Y:S06]  /*0c50*/  BRA.U UP0, `(.L_x_30) ;  /* 0x0000000100b47547 */ /* 0x000fec000b800000 */
[----:B------:R-:W0:Y:S01]  /*0c60*/  LDCU.128 UR8, c[0x0][0x380] ;  /* 0x00007000ff0877ac */ /* 0x000e220008000c00 */
[----:B------:R-:W-:Y:S02]  /*0c70*/  IADD3 R25, P0, PT, R38, UR4, RZ ;  /* 0x0000000426197c10 */ /* 0x000fe4000ff1e0ff */
[----:B------:R-:W-:Y:S01]  /*0c80*/  IADD3 R23, P3, PT, R42, UR4, RZ ;  /* 0x000000042a177c10 */ /* 0x000fe2000ff7e0ff */
[----:B------:R-:W-:Y:S02]  /*0c90*/  UIMAD UR6, UR4, UR13, URZ ;  /* 0x0000000d040672a4 */ /* 0x000fe4000f8e02ff */
[----:B------:R-:W-:Y:S02]  /*0ca0*/  IADD3 R3, P1, PT, R40, UR4, RZ ;  /* 0x0000000428037c10 */ /* 0x000fe4000ff3e0ff */
[----:B------:R-:W-:Y:S01]  /*0cb0*/  IADD3.X R32, PT, PT, RZ, R45, RZ, P0, !PT ;  /* 0x0000002dff207210 */ /* 0x000fe200007fe4ff */
[----:B------:R-:W-:Y:S01]  /*0cc0*/  IMAD.X R26, RZ, RZ, R47, P3 ;  /* 0x000000ffff1a7224 */ /* 0x000fe200018e062f */
[----:B------:R-:W-:-:S02]  /*0cd0*/  IADD3.X R30, PT, PT, RZ, R46, RZ, P1, !PT ;  /* 0x0000002eff1e7210 */ /* 0x000fc40000ffe4ff */
[----:B------:R-:W-:Y:S02]  /*0ce0*/  IADD3 R21, P2, PT, R0, UR6, RZ ;  /* 0x0000000600157c10 */ /* 0x000fe4000ff5e0ff */
[----:B------:R-:W-:-:S04]  /*0cf0*/  MOV R22, UR6 ;  /* 0x0000000600167c02 */ /* 0x000fc80008000f00 */
[----:B------:R-:W-:Y:S02]  /*0d00*/  LEA.HI.X.SX32 R22, R22, R35, 0x1, P2 ;  /* 0x0000002316167211 */ /* 0x000fe400010f0eff */
[----:B0-----:R-:W-:Y:S02]  /*0d10*/  LEA R28, P0, R25, UR8, 0x2 ;  /* 0x00000008191c7c11 */ /* 0x001fe4000f8010ff */
[----:B------:R-:W-:Y:S02]  /*0d20*/  LEA R2, P1, R3, UR8, 0x2 ;  /* 0x0000000803027c11 */ /* 0x000fe4000f8210ff */
[----:B------:R-:W-:Y:S02]  /*0d30*/  LEA R24, P2, R23, UR8, 0x2 ;  /* 0x0000000817187c11 */ /* 0x000fe4000f8410ff */
[----:B------:R-:W-:Y:S02]  /*0d40*/  LEA.HI.X R29, R25, UR9, R32, 0x2, P0 ;  /* 0x00000009191d7c11 */ /* 0x000fe400080f1420 */
[----:B------:R-:W-:-:S02]  /*0d50*/  IADD3 R27, P0, PT, R44, UR4, RZ ;  /* 0x000000042c1b7c10 */ /* 0x000fc4000ff1e0ff */
[----:B------:R-:W-:Y:S02]  /*0d60*/  LEA.HI.X R3, R3, UR9, R30, 0x2, P1 ;  /* 0x0000000903037c11 */ /* 0x000fe400088f141e */
[----:B------:R-:W-:Y:S01]  /*0d70*/  LEA.HI.X R25, R23, UR9, R26, 0x2, P2 ;  /* 0x0000000917197c11 */ /* 0x000fe200090f141a */
[----:B-1----:R-:W2:Y:S01]  /*0d80*/  LDG.E R29, desc[UR14][R28.64] ;  /* 0x0000000e1c1d7981 */ /* 0x002ea2000c1e1900 */
[----:B------:R-:W-:Y:S02]  /*0d90*/  LEA R20, P3, R21, UR10, 0x2 ;  /* 0x0000000a15147c11 */ /* 0x000fe4000f8610ff */
[----:B------:R-:W-:Y:S01]  /*0da0*/  LEA R26, P1, R27, UR8, 0x2 ;  /* 0x000000081b1a7c11 */ /* 0x000fe2000f8210ff */
[----:B------:R-:W3:Y:S01]  /*0db0*/  LDG.E R3, desc[UR14][R2.64] ;  /* 0x0000000e02037981 */ /* 0x000ee2000c1e1900 */
[----:B------:R-:W-:Y:S02]  /*0dc0*/  IADD3.X R30, PT, PT, RZ, R36, RZ, P0, !PT ;  /* 0x00000024ff1e7210 */ /* 0x000fe400007fe4ff */
[----:B------:R-:W-:Y:S01]  /*0dd0*/  LEA.HI.X R21, R21, UR11, R22, 0x2, P3 ;  /* 0x0000000b15157c11 */ /* 0x000fe200098f1416 */
[----:B------:R-:W4:Y:S01]  /*0de0*/  LDG.E R25, desc[UR14][R24.64] ;  /* 0x0000000e18197981 */ /* 0x000f22000c1e1900 */
[----:B------:R-:W-:-:S04]  /*0df0*/  LEA.HI.X R27, R27, UR9, R30, 0x2, P1 ;  /* 0x000000091b1b7c11 */ /* 0x000fc800088f141e */
[----:B------:R-:W2:Y:S04]  /*0e00*/  LDG.E.128 R20, desc[UR14][R20.64] ;  /* 0x0000000e14147981 */ /* 0x000ea8000c1e1d00 */
[----:B------:R-:W5:Y:S01]  /*0e10*/  LDG.E R27, desc[UR14][R26.64] ;  /* 0x0000000e1a1b7981 */ /* 0x000f62000c1e1900 */
[----:B------:R-:W-:Y:S01]  /*0e20*/  UMOV UR4, UR5 ;  /* 0x0000000500047c82 */ /* 0x000fe20008000000 */
        /* <DEDUP_REMOVED lines=16> */
.L_x_30:
[----:B------:R-:W-:Y:S05]  /*0f30*/  BRA.U !UP1, `(.L_x_29) ;  /* 0x0000000509387547 */ /* 0x000fea000b800000 */
[----:B------:R-:W-:Y:S02]  /*0f40*/  UIMAD UR6, UR4, UR13, URZ ;  /* 0x0000000d040672a4 */ /* 0x000fe4000f8e02ff */
[----:B------:R-:W-:Y:S01]  /*0f50*/  UIADD3 UR5, UPT, UPT, UR4, -UR7, URZ ;  /* 0x8000000704057290 */ /* 0x000fe2000fffe0ff */
[----:B------:R-:W0:Y:S01]  /*0f60*/  LDCU.128 UR8, c[0x0][0x380] ;  /* 0x00007000ff0877ac */ /* 0x000e220008000c00 */
[----:B------:R-:W-:-:S12]  /*0f70*/  UIADD3 UR7, UPT, UPT, UR6, UR13, URZ ;  /* 0x0000000d06077290 */ /* 0x000fd8000fffe0ff */
.L_x_31:
[----:B------:R-:W-:Y:S02]  /*0f80*/  IADD3 R2, P0, PT, R38, UR4, RZ ;  /* 0x0000000426027c10 */ /* 0x000fe4000ff1e0ff */
[----:B------:R-:W-:Y:S02]  /*0f90*/  IADD3 R3, P1, PT, R40, UR4, RZ ;  /* 0x0000000428037c10 */ /* 0x000fe4000ff3e0ff */
[----:B------:R-:W-:Y:S02]  /*0fa0*/  IADD3.X R23, PT, PT, RZ, R45, RZ, P0, !PT ;  /* 0x0000002dff177210 */ /* 0x000fe400007fe4ff */
[C---:B0-----:R-:W-:Y:S02]  /*0fb0*/  LEA R32, P0, R2.reuse, UR8, 0x2 ;  /* 0x0000000802207c11 */ /* 0x041fe4000f8010ff */
[----:B------:R-:W-:Y:S02]  /*0fc0*/  IADD3.X R24, PT, PT, RZ, R46, RZ, P1, !PT ;  /* 0x0000002eff187210 */ /* 0x000fe40000ffe4ff */
[----:B------:R-:W-:-:S02]  /*0fd0*/  LEA.HI.X R33, R2, UR9, R23, 0x2, P0 ;  /* 0x0000000902217c11 */ /* 0x000fc400080f1417 */
[C---:B------:R-:W-:Y:S02]  /*0fe0*/  LEA R2, P0, R3.reuse, UR8, 0x2 ;  /* 0x0000000803027c11 */ /* 0x040fe4000f8010ff */
[----:B------:R-:W-:Y:S01]  /*0ff0*/  IADD3 R23, P2, PT, R42, UR4, RZ ;  /* 0x000000042a177c10 */ /* 0x000fe2000ff5e0ff */
[----:B-1----:R-:W2:Y:S01]  /*1000*/  LDG.E R43, desc[UR14][R32.64] ;  /* 0x0000000e202b7981 */ /* 0x002ea2000c1e1900 */
[----:B------:R-:W-:Y:S02]  /*1010*/  LEA.HI.X R3, R3, UR9, R24, 0x2, P0 ;  /* 0x0000000903037c11 */ /* 0x000fe400080f1418 */
[----:B------:R-:W-:Y:S01]  /*1020*/  IADD3 R21, P3, PT, R0, UR6, RZ ;  /* 0x0000000600157c10 */ /* 0x000fe2000ff7e0ff */
[----:B------:R-:W-:Y:S01]  /*1030*/  IMAD.X R26, RZ, RZ, R47, P2 ;  /* 0x000000ffff1a7224 */ /* 0x000fe200010e062f */
[----:B------:R-:W-:Y:S01]  /*1040*/  MOV R22, UR6 ;  /* 0x0000000600167c02 */ /* 0x000fe20008000f00 */
[----:B------:R-:W3:Y:S01]  /*1050*/  LDG.E R41, desc[UR14][R2.64] ;  /* 0x0000000e02297981 */ /* 0x000ee2000c1e1900 */
[----:B------:R-:W-:-:S02]  /*1060*/  IADD3 R24, P0, PT, R44, UR4, RZ ;  /* 0x000000042c187c10 */ /* 0x000fc4000ff1e0ff */
[----:B------:R-:W-:Y:S01]  /*1070*/  LEA R28, P1, R23, UR8, 0x2 ;  /* 0x00000008171c7c11 */ /* 0x000fe2000f8210ff */
[----:B------:R-:W4:Y:S01]  /*1080*/  LDG.E R48, desc[UR14][R32.64+0x4] ;  /* 0x0000040e20307981 */ /* 0x000f22000c1e1900 */
[----:B------:R-:W-:Y:S02]  /*1090*/  LEA.HI.X.SX32 R22, R22, R35, 0x1, P3 ;  /* 0x0000002316167211 */ /* 0x000fe400018f0eff */
[----:B------:R-:W-:Y:S01]  /*10a0*/  LEA R20, P2, R21, UR10, 0x2 ;  /* 0x0000000a15147c11 */ /* 0x000fe2000f8410ff */
[----:B------:R0:W5:Y:S01]  /*10b0*/  LDG.E R49, desc[UR14][R2.64+0x4] ;  /* 0x0000040e02317981 */ /* 0x000162000c1e1900 */
[----:B------:R-:W-:Y:S02]  /*10c0*/  IADD3.X R27, PT, PT, RZ, R36, RZ, P0, !PT ;  /* 0x00000024ff1b7210 */ /* 0x000fe400007fe4ff */
[----:B------:R-:W-:Y:S02]  /*10d0*/  LEA R30, P0, R24, UR8, 0x2 ;  /* 0x00000008181e7c11 */ /* 0x000fe4000f8010ff */
[----:B------:R-:W-:-:S02]  /*10e0*/  LEA.HI.X R29, R23, UR9, R26, 0x2, P1 ;  /* 0x00000009171d7c11 */ /* 0x000fc400088f141a */
[----:B------:R-:W-:Y:S02]  /*10f0*/  IADD3 R25, P1, PT, R0, UR7, RZ ;  /* 0x0000000700197c10 */ /* 0x000fe4000ff3e0ff */
[----:B------:R-:W-:Y:S01]  /*1100*/  MOV R26, UR7 ;  /* 0x00000007001a7c02 */ /* 0x000fe20008000f00 */
[----:B------:R-:W0:Y:S01]  /*1110*/  LDG.E R39, desc[UR14][R28.64] ;  /* 0x0000000e1c277981 */ /* 0x000e22000c1e1900 */
[----:B------:R-:W-:Y:S02]  /*1120*/  LEA.HI.X R21, R21, UR11, R22, 0x2, P2 ;  /* 0x0000000b15157c11 */ /* 0x000fe400090f1416 */
[----:B------:R-:W-:Y:S01]  /*1130*/  LEA.HI.X R31, R24, UR9, R27, 0x2, P0 ;  /* 0x00000009181f7c11 */ /* 0x000fe200080f141b */
[----:B------:R1:W5:Y:S01]  /*1140*/  LDG.E R50, desc[UR14][R28.64+0x4] ;  /* 0x0000040e1c327981 */ /* 0x000362000c1e1900 */
[----:B------:R-:W-:Y:S02]  /*1150*/  LEA.HI.X.SX32 R26, R26, R35, 0x1, P1 ;  /* 0x000000231a1a7211 */ /* 0x000fe400008f0eff */
[C---:B------:R-:W-:Y:S01]  /*1160*/  LEA R24, P0, R25.reuse, UR10, 0x2 ;  /* 0x0000000a19187c11 */ /* 0x040fe2000f8010ff */
[----:B------:R-:W2:Y:S03]  /*1170*/  LDG.E.128 R20, desc[UR14][R20.64] ;  /* 0x0000000e14147981 */ /* 0x000ea6000c1e1d00 */
[----:B------:R-:W-:Y:S01]  /*1180*/  LEA.HI.X R25, R25, UR11, R26, 0x2, P0 ;  /* 0x0000000b19197c11 */ /* 0x000fe200080f141a */
[----:B------:R-:W4:Y:S04]  /*1190*/  LDG.E R37, desc[UR14][R30.64] ;  /* 0x0000000e1e257981 */ /* 0x000f28000c1e1900 */
[----:B------:R-:W5:Y:S04]  /*11a0*/  LDG.E R51, desc[UR14][R30.64+0x4] ;  /* 0x0000040e1e337981 */ /* 0x000f68000c1e1900 */
[----:B------:R-:W5:Y:S01]  /*11b0*/  LDG.E.128 R24, desc[UR14][R24.64] ;  /* 0x0000000e18187981 */ /* 0x000f62000c1e1d00 */
[----:B------:R-:W-:-:S04]  /*11c0*/  UIADD3 UR5, UPT, UPT, UR5, 0x2, URZ ;  /* 0x0000000205057890 */ /* 0x000fc8000fffe0ff */
[----:B------:R-:W-:Y:S02]  /*11d0*/  UISETP.NE.AND UP0, UPT, UR5, URZ, UPT ;  /* 0x000000ff0500728c */ /* 0x000fe4000bf05270 */
[----:B------:R-:W-:Y:S02]  /*11e0*/  UIADD3 UR4, UPT, UPT, UR4, 0x2, URZ ;  /* 0x0000000204047890 */ /* 0x000fe4000fffe0ff */
[----:B------:R-:W-:Y:S02]  /*11f0*/  ULEA UR7, UR13, UR7, 0x1 ;  /* 0x000000070d077291 */ /* 0x000fe4000f8e08ff */
[----:B------:R-:W-:Y:S01]  /*1200*/  ULEA UR6, UR13, UR6, 0x1 ;  /* 0x000000060d067291 */ /* 0x000fe2000f8e08ff */
[-C--:B--2---:R-:W-:Y:S01]  /*1210*/  FFMA R55, R43, R20.reuse, R16 ;  /* 0x000000142b377223 */ /* 0x084fe20000000010 */
[-C--:B---3--:R-:W-:Y:S01]  /*1220*/  FFMA R12, R41, R20.reuse, R12 ;  /* 0x00000014290c7223 */ /* 0x088fe2000000000c */
[-C--:B0-----:R-:W-:Y:S01]  /*1230*/  FFMA R3, R39, R20.reuse, R8 ;  /* 0x0000001427037223 */ /* 0x081fe20000000008 */
[-C--:B------:R-:W-:Y:S01]  /*1240*/  FFMA R52, R43, R21.reuse, R17 ;  /* 0x000000152b347223 */ /* 0x080fe20000000011 */
[----:B----4-:R-:W-:Y:S01]  /*1250*/  FFMA R4, R37, R20, R4 ;  /* 0x0000001425047223 */ /* 0x010fe20000000004 */
[-C--:B------:R-:W-:Y:S01]  /*1260*/  FFMA R56, R41, R21.reuse, R13 ;  /* 0x0000001529387223 */ /* 0x080fe2000000000d */
[-C--:B------:R-:W-:Y:S01]  /*1270*/  FFMA R2, R39, R21.reuse, R9 ;  /* 0x0000001527027223 */ /* 0x080fe20000000009 */
[----:B------:R-:W-:Y:S01]  /*1280*/  FFMA R20, R37, R21, R5 ;  /* 0x0000001525147223 */ /* 0x000fe20000000005 */
[-C--:B------:R-:W-:Y:S01]  /*1290*/  FFMA R53, R43, R22.reuse, R18 ;  /* 0x000000162b357223 */ /* 0x080fe20000000012 */
[-C--:B------:R-:W-:Y:S01]  /*12a0*/  FFMA R33, R41, R22.reuse, R14 ;  /* 0x0000001629217223 */ /* 0x080fe2000000000e */
[-C--:B-1----:R-:W-:Y:S01]  /*12b0*/  FFMA R29, R39, R22.reuse, R10 ;  /* 0x00000016271d7223 */ /* 0x082fe2000000000a */
[----:B------:R-:W-:Y:S01]  /*12c0*/  FFMA R21, R37, R22, R6 ;  /* 0x0000001625157223 */ /* 0x000fe20000000006 */
[-C--:B------:R-:W-:Y:S01]  /*12d0*/  FFMA R54, R43, R23.reuse, R19 ;  /* 0x000000172b367223 */ /* 0x080fe20000000013 */
[-C--:B------:R-:W-:Y:S01]  /*12e0*/  FFMA R32, R41, R23.reuse, R15 ;  /* 0x0000001729207223 */ /* 0x080fe2000000000f */
[-C--:B------:R-:W-:Y:S01]  /*12f0*/  FFMA R28, R39, R23.reuse, R11 ;  /* 0x00000017271c7223 */ /* 0x080fe2000000000b */
[----:B------:R-:W-:Y:S01]  /*1300*/  FFMA R22, R37, R23, R7 ;  /* 0x0000001725167223 */ /* 0x000fe20000000007 */
[C---:B-----5:R-:W-:Y:S01]  /*1310*/  FFMA R16, R48.reuse, R24, R55 ;  /* 0x0000001830107223 */ /* 0x060fe20000000037 */
[C---:B------:R-:W-:Y:S01]  /*1320*/  FFMA R17, R48.reuse, R25, R52 ;  /* 0x0000001930117223 */ /* 0x040fe20000000034 */
[C---:B------:R-:W-:Y:S01]  /*1330*/  FFMA R18, R48.reuse, R26, R53 ;  /* 0x0000001a30127223 */ /* 0x040fe20000000035 */
[----:B------:R-:W-:Y:S01]  /*1340*/  FFMA R19, R48, R27, R54 ;  /* 0x0000001b30137223 */ /* 0x000fe20000000036 */
[C---:B------:R-:W-:Y:S01]  /*1350*/  FFMA R12, R49.reuse, R24, R12 ;  /* 0x00000018310c7223 */ /* 0x040fe2000000000c */
        /* <DEDUP_REMOVED lines=11> */
[----:B------:R-:W-:Y:S06]  /*1410*/  BRA.U UP0, `(.L_x_31) ;  /* 0xfffffff900d87547 */ /* 0x000fec000b83ffff */
.L_x_29:
[----:B------:R-:W0:Y:S01]  /*1420*/  LDCU.64 UR4, c[0x0][0x390] ;  /* 0x00007200ff0477ac */ /* 0x000e220008000a00 */
[----:B--2---:R-:W-:Y:S01]  /*1430*/  IMAD R21, R34, UR13, RZ ;  /* 0x0000000d22157c24 */ /* 0x004fe2000f8e02ff */
[----:B------:R-:W-:-:S04]  /*1440*/  SHF.R.S32.HI R28, RZ, 0x1f, R0 ;  /* 0x0000001fff1c7819 */ /* 0x000fc80000011400 */
[----:B------:R-:W-:Y:S02]  /*1450*/  IADD3 R25, PT, PT, R21, UR13, RZ ;  /* 0x0000000d15197c10 */ /* 0x000fe4000fffe0ff */
[C---:B------:R-:W-:Y:S02]  /*1460*/  IADD3 R3, P0, PT, R0.reuse, R21, RZ ;  /* 0x0000001500037210 */ /* 0x040fe40007f1e0ff */
[----:B------:R-:W-:Y:S02]  /*1470*/  IADD3 R27, PT, PT, R25, UR13, RZ ;  /* 0x0000000d191b7c10 */ /* 0x000fe4000fffe0ff */
[----:B------:R-:W-:Y:S02]  /*1480*/  LEA.HI.X.SX32 R20, R21, R28, 0x1, P0 ;  /* 0x0000001c15147211 */ /* 0x000fe400000f0eff */
[----:B------:R-:W-:Y:S02]  /*1490*/  IADD3 R21, P1, PT, R0, R25, RZ ;  /* 0x0000001900157210 */ /* 0x000fe40007f3e0ff */
[----:B------:R-:W-:-:S02]  /*14a0*/  IADD3 R29, PT, PT, R27, UR13, RZ ;  /* 0x0000000d1b1d7c10 */ /* 0x000fc4000fffe0ff */
[C---:B0-----:R-:W-:Y:S02]  /*14b0*/  LEA R2, P0, R3.reuse, UR4, 0x2 ;  /* 0x0000000403027c11 */ /* 0x041fe4000f8010ff */
[C---:B------:R-:W-:Y:S02]  /*14c0*/  IADD3 R23, P2, PT, R0.reuse, R27, RZ ;  /* 0x0000001b00177210 */ /* 0x040fe40007f5e0ff */
[----:B------:R-:W-:Y:S02]  /*14d0*/  LEA.HI.X R3, R3, UR5, R20, 0x2, P0 ;  /* 0x0000000503037c11 */ /* 0x000fe400080f1414 */
[----:B------:R-:W-:Y:S02]  /*14e0*/  LEA.HI.X.SX32 R24, R25, R28, 0x1, P1 ;  /* 0x0000001c19187211 */ /* 0x000fe400008f0eff */
[----:B------:R-:W-:Y:S01]  /*14f0*/  LEA R20, P0, R21, UR4, 0x2 ;  /* 0x0000000415147c11 */ /* 0x000fe2000f8010ff */
[----:B-1----:R-:W-:Y:S01]  /*1500*/  STG.E.128 desc[UR14][R2.64], R16 ;  /* 0x0000001002007986 */ /* 0x002fe2000c101d0e */
[----:B------:R-:W-:-:S02]  /*1510*/  IADD3 R0, P3, PT, R0, R29, RZ ;  /* 0x0000001d00007210 */ /* 0x000fc40007f7e0ff */
[-C--:B------:R-:W-:Y:S02]  /*1520*/  LEA.HI.X.SX32 R26, R27, R28.reuse, 0x1, P2 ;  /* 0x0000001c1b1a7211 */ /* 0x080fe400010f0eff */
[----:B------:R-:W-:Y:S02]  /*1530*/  LEA R22, P1, R23, UR4, 0x2 ;  /* 0x0000000417167c11 */ /* 0x000fe4000f8210ff */
[----:B------:R-:W-:Y:S02]  /*1540*/  LEA.HI.X R21, R21, UR5, R24, 0x2, P0 ;  /* 0x0000000515157c11 */ /* 0x000fe400080f1418 */
[----:B------:R-:W-:Y:S02]  /*1550*/  LEA.HI.X.SX32 R25, R29, R28, 0x1, P3 ;  /* 0x0000001c1d197211 */ /* 0x000fe400018f0eff */
[----:B------:R-:W-:Y:S01]  /*1560*/  LEA R24, P0, R0, UR4, 0x2 ;  /* 0x0000000400187c11 */ /* 0x000fe2000f8010ff */
[----:B------:R-:W-:Y:S01]  /*1570*/  STG.E.128 desc[UR14][R20.64], R12 ;  /* 0x0000000c14007986 */ /* 0x000fe2000c101d0e */
[----:B------:R-:W-:-:S02]  /*1580*/  LEA.HI.X R23, R23, UR5, R26, 0x2, P1 ;  /* 0x0000000517177c11 */ /* 0x000fc400088f141a */
[----:B------:R-:W-:-:S03]  /*1590*/  LEA.HI.X R25, R0, UR5, R25, 0x2, P0 ;  /* 0x0000000500197c11 */ /* 0x000fc600080f1419 */
[----:B------:R-:W-:Y:S04]  /*15a0*/  STG.E.128 desc[UR14][R22.64], R8 ;  /* 0x0000000816007986 */ /* 0x000fe8000c101d0e */
[----:B------:R-:W-:Y:S01]  /*15b0*/  STG.E.128 desc[UR14][R24.64], R4 ;  /* 0x0000000418007986 */ /* 0x000fe2000c101d0e */
[----:B------:R-:W-:Y:S05]  /*15c0*/  EXIT ;  /* 0x000000000000794d */ /* 0x000fea0003800000 */
.L_x_32:
        /* <DEDUP_REMOVED lines=11> */
.L_x_39:


//--------------------- .text._Z23sgemm_shared_mem_kernelILi32EEvPfS0_S0_iii --------------------------
	.section	.text._Z23sgemm_shared_mem_kernelILi32EEvPfS0_S0_iii,"ax",@progbits
	.align	128
        .global         _Z23sgemm_shared_mem_kernelILi32EEvPfS0_S0_iii
        .type           _Z23sgemm_shared_mem_kernelILi32EEvPfS0_S0_iii,@function
        .size           _Z23sgemm_shared_mem_kernelILi32EEvPfS0_S0_iii,(.L_x_40 - _Z23sgemm_shared_mem_kernelILi32EEvPfS0_S0_iii)
        .other          _Z23sgemm_shared_mem_kernelILi32EEvPfS0_S0_iii,@"STO_CUDA_ENTRY STV_DEFAULT"
_Z23sgemm_shared_mem_kernelILi32EEvPfS0_S0_iii:
.text._Z23sgemm_shared_mem_kernelILi32EEvPfS0_S0_iii:
[----:B------:R-:W-:Y:S08]  /*0000*/  LDC R1, c[0x0][0x37c] ;  /* 0x0000df00ff017b82 */ /* 0x000ff00000000800 */
[----:B------:R-:W0:Y:S01]  /*0010*/  LDC R0, c[0x0][0x3a0] ;  /* 0x0000e800ff007b82 */ /* 0x000e220000000800 */
[----:B------:R-:W1:Y:S01]  /*0020*/  S2R R9, SR_TID.X ;  /* 0x0000000000097919 */ /* 0x000e620000002100 */
[----:B------:R-:W2:Y:S01]  /*0030*/  LDCU.64 UR8, c[0x0][0x358] ;  /* 0x00006b00ff0877ac */ /* 0x000ea20008000a00 */
[----:B------:R-:W-:Y:S01]  /*0040*/  HFMA2 R11, -RZ, RZ, 0, 0 ;  /* 0x00000000ff0b7431 */ /* 0x000fe200000001ff */
[----:B------:R-:W3:Y:S04]  /*0050*/  S2R R2, SR_CTAID.Y ;  /* 0x0000000000027919 */ /* 0x000ee80000002600 */
[----:B------:R-:W4:Y:S01]  /*0060*/  S2UR UR5, SR_CTAID.X ;  /* 0x00000000000579c3 */ /* 0x000f220000002500 */
[----:B0-----:R-:W-:Y:S01]  /*0070*/  ISETP.GE.AND P0, PT, R0, 0x1, PT ;  /* 0x000000010000780c */ /* 0x001fe20003f06270 */
[----:B----4-:R-:W-:Y:S01]  /*0080*/  USHF.L.U32 UR5, UR5, 0x5, URZ ;  /* 0x0000000505057899 */ /* 0x010fe200080006ff */
[----:B-1----:R-:W-:-:S02]  /*0090*/  SHF.R.U32.HI R18, RZ, 0x5, R9 ;  /* 0x00000005ff127819 */ /* 0x002fc40000011609 */
[----:B------:R-:W-:-:S09]  /*00a0*/  LOP3.LUT R19, R9, 0x1f, RZ, 0xc0, !PT ;  /* 0x0000001f09137812 */ /* 0x000fd200078ec0ff */
[----:B--23--:R-:W-:Y:S05]  /*00b0*/  @!P0 BRA `(.L_x_33) ;  /* 0x0000000400c88947 */ /* 0x00cfea0003800000 */
[----:B------:R-:W0:Y:S01]  /*00c0*/  LDC R10, c[0x0][0x39c] ;  /* 0x0000e700ff0a7b82 */ /* 0x000e220000000800 */
[----:B------:R-:W1:Y:S01]  /*00d0*/  LDCU.128 UR12, c[0x0][0x380] ;  /* 0x00007000ff0c77ac */ /* 0x000e620008000c00 */
[----:B------:R-:W-:Y:S01]  /*00e0*/  IMAD R4, R18, R0, R19 ;  /* 0x0000000012047224 */ /* 0x000fe200078e0213 */
[----:B------:R-:W-:Y:S01]  /*00f0*/  LOP3.LUT R8, R9, 0x3e0, RZ, 0xc0, !PT ;  /* 0x000003e009087812 */ /* 0x000fe200078ec0ff */
[----:B------:R-:W-:Y:S01]  /*0100*/  IMAD R3, R0, UR5, RZ ;  /* 0x0000000500037c24 */ /* 0x000fe2000f8e02ff */
[----:B------:R-:W-:Y:S01]  /*0110*/  UMOV UR4, 0x400 ;  /* 0x0000040000047882 */ /* 0x000fe20000000000 */
[----:B------:R-:W-:Y:S01]  /*0120*/  IMAD.WIDE.U32 R4, R4, 0x4, RZ ;  /* 0x0000000404047825 */ /* 0x000fe200078e00ff */
[----:B------:R-:W-:Y:S01]  /*0130*/  LOP3.LUT R8, R8, 0x1f, R9, 0xf8, !PT ;  /* 0x0000001f08087812 */ /* 0x000fe200078ef809 */
[----:B------:R-:W2:Y:S01]  /*0140*/  S2UR UR6, SR_CgaCtaId ;  /* 0x00000000000679c3 */ /* 0x000ea20000008800 */
[----:B------:R-:W-:Y:S01]  /*0150*/  MOV R11, RZ ;  /* 0x000000ff000b7202 */ /* 0x000fe20000000f00 */
[----:B------:R-:W-:-:S03]  /*0160*/  IMAD.WIDE.U32 R4, R3, 0x4, R4 ;  /* 0x0000000403047825 */ /* 0x000fc600078e0004 */
[----:B-1----:R-:W-:-:S04]  /*0170*/  IADD3 R4, P0, PT, R4, UR12, RZ ;  /* 0x0000000c04047c10 */ /* 0x002fc8000ff1e0ff */
[----:B------:R-:W-:Y:S01]  /*0180*/  IADD3.X R3, PT, PT, R5, UR13, RZ, P0, !PT ;  /* 0x0000000d05037c10 */ /* 0x000fe200087fe4ff */
[----:B0-----:R-:W-:-:S04]  /*0190*/  IMAD R6, R18, R10, R19 ;  /* 0x0000000a12067224 */ /* 0x001fc800078e0213 */
[----:B------:R-:W-:Y:S01]  /*01a0*/  IMAD.WIDE.U32 R6, R6, 0x4, RZ ;  /* 0x0000000406067825 */ /* 0x000fe200078e00ff */
[----:B--2---:R-:W-:-:S03]  /*01b0*/  ULEA UR7, UR6, UR4, 0x18 ;  /* 0x0000000406077291 */ /* 0x004fc6000f8ec0ff */
[----:B------:R-:W-:Y:S01]  /*01c0*/  IMAD.WIDE.U32 R6, R2, 0x80, R6 ;  /* 0x0000008002067825 */ /* 0x000fe200078e0006 */
[----:B------:R-:W-:Y:S02]  /*01d0*/  UIADD3 UR4, UPT, UPT, UR4, 0x1000, URZ ;  /* 0x0000100004047890 */ /* 0x000fe4000fffe0ff */
[----:B------:R-:W-:Y:S02]  /*01e0*/  LEA R17, R8, UR7, 0x2 ;  /* 0x0000000708117c11 */ /* 0x000fe4000f8e10ff */
[----:B------:R-:W-:Y:S01]  /*01f0*/  ULEA UR4, UR6, UR4, 0x18 ;  /* 0x0000000406047291 */ /* 0x000fe2000f8ec0ff */
[----:B------:R-:W-:Y:S02]  /*0200*/  IADD3 R20, P0, PT, R6, UR14, RZ ;  /* 0x0000000e06147c10 */ /* 0x000fe4000ff1e0ff */
[----:B------:R-:W-:Y:S02]  /*0210*/  SHF.L.U32 R6, R9, 0x2, RZ ;  /* 0x0000000209067819 */ /* 0x000fe400000006ff */
[----:B------:R-:W-:-:S02]  /*0220*/  IADD3.X R21, PT, PT, R7, UR15, RZ, P0, !PT ;  /* 0x0000000f07157c10 */ /* 0x000fc400087fe4ff */
[----:B------:R-:W-:Y:S02]  /*0230*/  LOP3.LUT R6, R6, 0xf80, RZ, 0xc0, !PT ;  /* 0x00000f8006067812 */ /* 0x000fe400078ec0ff */
[----:B------:R-:W-:Y:S02]  /*0240*/  SHF.L.U32 R7, R10, 0x5, RZ ;  /* 0x000000050a077819 */ /* 0x000fe400000006ff */
[----:B------:R-:W-:Y:S02]  /*0250*/  LEA R16, R8, UR4, 0x2 ;  /* 0x0000000408107c11 */ /* 0x000fe4000f8e10ff */
[----:B------:R-:W-:Y:S01]  /*0260*/  LEA R5, R19, UR4, 0x2 ;  /* 0x0000000413057c11 */ /* 0x000fe2000f8e10ff */
[----:B------:R-:W-:-:S06]  /*0270*/  UMOV UR4, URZ ;  /* 0x000000ff00047c82 */ /* 0x000fcc0008000000 */
.L_x_34:
[----:B------:R-:W-:Y:S01]  /*0280*/  MOV R8, R4 ;  /* 0x0000000400087202 */ /* 0x000fe20000000f00 */
[----:B------:R-:W2:Y:S01]  /*0290*/  LDG.E R27, desc[UR8][R20.64] ;  /* 0x00000008141b7981 */ /* 0x000ea2000c1e1900 */
[----:B------:R-:W-:-:S05]  /*02a0*/  MOV R9, R3 ;  /* 0x0000000300097202 */ /* 0x000fca0000000f00 */
[----:B------:R-:W3:Y:S04]  /*02b0*/  LDG.E R22, desc[UR8][R8.64] ;  /* 0x0000000808167981 */ /* 0x000ee8000c1e1900 */
[----:B---3--:R-:W-:Y:S04]  /*02c0*/  STS [R17], R22 ;  /* 0x0000001611007388 */ /* 0x008fe80000000800 */
[----:B--2---:R-:W-:Y:S01]  /*02d0*/  STS [R16], R27 ;  /* 0x0000001b10007388 */ /* 0x004fe20000000800 */
[----:B------:R-:W-:Y:S06]  /*02e0*/  BAR.SYNC.DEFER_BLOCKING 0x0 ;  /* 0x0000000000007b1d */ /* 0x000fec0000010000 */
[----:B------:R-:W-:Y:S04]  /*02f0*/  LDS R10, [R5] ;  /* 0x00000000050a7984 */ /* 0x000fe80000000800 */
[----:B------:R-:W0:Y:S04]  /*0300*/  LDS.128 R12, [R6+UR7] ;  /* 0x00000007060c7984 */ /* 0x000e280008000c00 */
[----:B------:R-:W1:Y:S04]  /*0310*/  LDS R29, [R5+0x80] ;  /* 0x00008000051d7984 */ /* 0x000e680000000800 */
[----:B------:R-:W2:Y:S04]  /*0320*/  LDS R23, [R5+0x100] ;  /* 0x0001000005177984 */ /* 0x000ea80000000800 */
[----:B------:R-:W3:Y:S04]  /*0330*/  LDS R24, [R5+0x180] ;  /* 0x0001800005187984 */ /* 0x000ee80000000800 */
[----:B------:R-:W-:Y:S04]  /*0340*/  LDS R25, [R5+0x200] ;  /* 0x0002000005197984 */ /* 0x000fe80000000800 */
[----:B------:R-:W-:Y:S04]  /*0350*/  LDS R22, [R5+0x280] ;  /* 0x0002800005167984 */ /* 0x000fe80000000800 */
[----:B------:R-:W-:Y:S01]  /*0360*/  LDS R26, [R5+0xb80] ;  /* 0x000b8000051a7984 */ /* 0x000fe20000000800 */
[----:B0-----:R-:W-:-:S03]  /*0370*/  FFMA R12, R12, R10, R11 ;  /* 0x0000000a0c0c7223 */ /* 0x001fc6000000000b */
[----:B------:R-:W0:Y:S01]  /*0380*/  LDS.128 R8, [R6+UR7+0x10] ;  /* 0x0000100706087984 */ /* 0x000e220008000c00 */
[----:B-1----:R-:W-:-:S04]  /*0390*/  FFMA R12, R29, R13, R12 ;  /* 0x0000000d1d0c7223 */ /* 0x002fc8000000000c */
[----:B--2---:R-:W-:Y:S02]  /*03a0*/  FFMA R13, R23, R14, R12 ;  /* 0x0000000e170d7223 */ /* 0x004fe4000000000c */
[----:B------:R-:W1:Y:S02]  /*03b0*/  LDS R23, [R5+0x300] ;  /* 0x0003000005177984 */ /* 0x000e640000000800 */
[----:B---3--:R-:W-:Y:S02]  /*03c0*/  FFMA R13, R24, R15, R13 ;  /* 0x0000000f180d7223 */ /* 0x008fe4000000000d */
[----:B------:R-:W2:Y:S02]  /*03d0*/  LDS R24, [R5+0x380] ;  /* 0x0003800005187984 */ /* 0x000ea40000000800 */
[----:B0-----:R-:W-:Y:S02]  /*03e0*/  FFMA R27, R8, R25, R13 ;  /* 0x00000019081b7223 */ /* 0x001fe4000000000d */
[----:B------:R-:W-:Y:S04]  /*03f0*/  LDS R25, [R5+0x400] ;  /* 0x0004000005197984 */ /* 0x000fe80000000800 */
[----:B------:R-:W0:Y:S01]  /*0400*/  LDS.128 R12, [R6+UR7+0x20] ;  /* 0x00002007060c7984 */ /* 0x000e220008000c00 */
[----:B------:R-:W-:-:S03]  /*0410*/  FFMA R8, R22, R9, R27 ;  /* 0x0000000916087223 */ /* 0x000fc6000000001b */
[----:B------:R-:W3:Y:S01]  /*0420*/  LDS R22, [R5+0x480] ;  /* 0x0004800005167984 */ /* 0x000ee20000000800 */
[----:B-1----:R-:W-:-:S03]  /*0430*/  FFMA R9, R23, R10, R8 ;  /* 0x0000000a17097223 */ /* 0x002fc60000000008 */
[----:B------:R-:W1:Y:S01]  /*0440*/  LDS R23, [R5+0x500] ;  /* 0x0005000005177984 */ /* 0x000e620000000800 */
[----:B--2---:R-:W-:-:S03]  /*0450*/  FFMA R9, R24, R11, R9 ;  /* 0x0000000b18097223 */ /* 0x004fc60000000009 */
[----:B------:R-:W2:Y:S01]  /*0460*/  LDS R24, [R5+0x580] ;  /* 0x0005800005187984 */ /* 0x000ea20000000800 */
[----:B0-----:R-:W-:-:S03]  /*0470*/  FFMA R27, R12, R25, R9 ;  /* 0x000000190c1b7223 */ /* 0x001fc60000000009 */
[----:B------:R-:W-:Y:S04]  /*0480*/  LDS R25, [R5+0x600] ;  /* 0x0006000005197984 */ /* 0x000fe80000000800 */
[----:B------:R-:W0:Y:S01]  /*0490*/  LDS.128 R8, [R6+UR7+0x30] ;  /* 0x0000300706087984 */ /* 0x000e220008000c00 */
[----:B---3--:R-:W-:-:S03]  /*04a0*/  FFMA R12, R22, R13, R27 ;  /* 0x0000000d160c7223 */ /* 0x008fc6000000001b */
        /* <DEDUP_REMOVED lines=22> */
[----:B------:R-:W-:Y:S01]  /*0610*/  LDS R24, [R5+0xc80] ;  /* 0x000c800005187984 */ /* 0x000fe20000000800 */
[----:B0-----:R-:W-:-:S03]  /*0620*/  FFMA R27, R8, R25, R13 ;  /* 0x00000019081b7223 */ /* 0x001fc6000000000d */
[----:B------:R-:W-:Y:S04]  /*0630*/  LDS R25, [R5+0xc00] ;  /* 0x000c000005197984 */ /* 0x000fe80000000800 */
[----:B------:R-:W0:Y:S01]  /*0640*/  LDS.128 R12, [R6+UR7+0x60] ;  /* 0x00006007060c7984 */ /* 0x000e220008000c00 */
[----:B---3--:R-:W-:-:S04]  /*0650*/  FFMA R22, R22, R9, R27 ;  /* 0x0000000916167223 */ /* 0x008fc8000000001b */
[----:B-1----:R-:W-:Y:S02]  /*0660*/  FFMA R9, R23, R10, R22 ;  /* 0x0000000a17097223 */ /* 0x002fe40000000016 */
[----:B------:R-:W1:Y:S02]  /*0670*/  LDS R23, [R5+0xd00] ;  /* 0x000d000005177984 */ /* 0x000e640000000800 */
[----:B------:R-:W-:Y:S02]  /*0680*/  FFMA R9, R26, R11, R9 ;  /* 0x0000000b1a097223 */ /* 0x000fe40000000009 */
[----:B------:R-:W2:Y:S02]  /*0690*/  LDS R22, [R5+0xd80] ;  /* 0x000d800005167984 */ /* 0x000ea40000000800 */
[----:B0-----:R-:W-:Y:S02]  /*06a0*/  FFMA R27, R12, R25, R9 ;  /* 0x000000190c1b7223 */ /* 0x001fe40000000009 */
[----:B------:R-:W-:Y:S04]  /*06b0*/  LDS R25, [R5+0xe00] ;  /* 0x000e000005197984 */ /* 0x000fe80000000800 */
[----:B------:R-:W0:Y:S01]  /*06c0*/  LDS.128 R8, [R6+UR7+0x70] ;  /* 0x0000700706087984 */ /* 0x000e220008000c00 */
[----:B------:R-:W-:-:S03]  /*06d0*/  FFMA R24, R24, R13, R27 ;  /* 0x0000000d18187223 */ /* 0x000fc6000000001b */
[----:B------:R-:W3:Y:S04]  /*06e0*/  LDS R27, [R5+0xe80] ;  /* 0x000e8000051b7984 */ /* 0x000ee80000000800 */
[----:B------:R-:W4:Y:S04]  /*06f0*/  LDS R13, [R5+0xf00] ;  /* 0x000f0000050d7984 */ /* 0x000f280000000800 */
[----:B------:R-:W5:Y:S01]  /*0700*/  LDS R12, [R5+0xf80] ;  /* 0x000f8000050c7984 */ /* 0x000f620000000800 */
[----:B------:R-:W-:Y:S01]  /*0710*/  UIADD3 UR4, UPT, UPT, UR4, 0x20, URZ ;  /* 0x0000002004047890 */ /* 0x000fe2000fffe0ff */
[----:B-1----:R-:W-:-:S04]  /*0720*/  FFMA R23, R23, R14, R24 ;  /* 0x0000000e17177223 */ /* 0x002fc80000000018 */
[----:B--2---:R-:W-:Y:S01]  /*0730*/  FFMA R15, R22, R15, R23 ;  /* 0x0000000f160f7223 */ /* 0x004fe20000000017 */
[----:B------:R-:W-:Y:S01]  /*0740*/  BAR.SYNC.DEFER_BLOCKING 0x0 ;  /* 0x0000000000007b1d */ /* 0x000fe20000010000 */
[----:B------:R-:W-:Y:S02]  /*0750*/  ISETP.LE.AND P0, PT, R0, UR4, PT ;  /* 0x0000000400007c0c */ /* 0x000fe4000bf03270 */
[----:B------:R-:W-:Y:S01]  /*0760*/  IADD3 R4, P1, PT, R4, 0x80, RZ ;  /* 0x0000008004047810 */ /* 0x000fe20007f3e0ff */
[----:B------:R-:W-:-:S03]  /*0770*/  IMAD.WIDE R20, R7, 0x4, R20 ;  /* 0x0000000407147825 */ /* 0x000fc600078e0214 */
[----:B------:R-:W-:Y:S01]  /*0780*/  IADD3.X R3, PT, PT, RZ, R3, RZ, P1, !PT ;  /* 0x00000003ff037210 */ /* 0x000fe20000ffe4ff */
[----:B0-----:R-:W-:-:S04]  /*0790*/  FFMA R8, R8, R25, R15 ;  /* 0x0000001908087223 */ /* 0x001fc8000000000f */
[----:B---3--:R-:W-:-:S04]  /*07a0*/  FFMA R8, R27, R9, R8 ;  /* 0x000000091b087223 */ /* 0x008fc80000000008 */
[----:B----4-:R-:W-:-:S04]  /*07b0*/  FFMA R13, R13, R10, R8 ;  /* 0x0000000a0d0d7223 */ /* 0x010fc80000000008 */
[----:B-----5:R-:W-:Y:S01]  /*07c0*/  FFMA R11, R12, R11, R13 ;  /* 0x0000000b0c0b7223 */ /* 0x020fe2000000000d */
[----:B------:R-:W-:Y:S06]  /*07d0*/  @!P0 BRA `(.L_x_34) ;  /* 0xfffffff800a88947 */ /* 0x000fec000383ffff */
.L_x_33:
[----:B------:R-:W0:Y:S01]  /*07e0*/  LDC R3, c[0x0][0x39c] ;  /* 0x0000e700ff037b82 */ /* 0x000e220000000800 */
[----:B------:R-:W1:Y:S01]  /*07f0*/  LDCU.64 UR6, c[0x0][0x390] ;  /* 0x00007200ff0677ac */ /* 0x000e620008000a00 */
[----:B------:R-:W-:Y:S01]  /*0800*/  SHF.L.U32 R2, R2, 0x5, RZ ;  /* 0x0000000502027819 */ /* 0x000fe200000006ff */
[----:B0-----:R-:W-:-:S04]  /*0810*/  IMAD R19, R18, R3, R19 ;  /* 0x0000000312137224 */ /* 0x001fc800078e0213 */
[----:B------:R-:W-:-:S05]  /*0820*/  IMAD R2, R3, UR5, R2 ;  /* 0x0000000503027c24 */ /* 0x000fca000f8e0202 */
[----:B------:R-:W-:-:S04]  /*0830*/  IADD3 R0, P0, PT, R19, R2, RZ ;  /* 0x0000000213007210 */ /* 0x000fc80007f1e0ff */
[----:B------:R-:W-:Y:S02]  /*0840*/  IADD3.X R3, PT, PT, RZ, RZ, RZ, P0, !PT ;  /* 0x000000ffff037210 */ /* 0x000fe400007fe4ff */
[----:B-1----:R-:W-:-:S04]  /*0850*/  LEA R2, P0, R0, UR6, 0x2 ;  /* 0x0000000600027c11 */ /* 0x002fc8000f8010ff */
[----:B------:R-:W-:-:S05]  /*0860*/  LEA.HI.X R3, R0, UR7, R3, 0x2, P0 ;  /* 0x0000000700037c11 */ /* 0x000fca00080f1403 */
[----:B------:R-:W-:Y:S01]  /*0870*/  STG.E desc[UR8][R2.64], R11 ;  /* 0x0000000b02007986 */ /* 0x000fe2000c101908 */
[----:B------:R-:W-:Y:S05]  /*0880*/  EXIT ;  /* 0x000000000000794d */ /* 0x000fea0003800000 */
.L_x_35:
        /* <DEDUP_REMOVED lines=15> */
.L_x_40:


//--------------------- .nv.shared.reserved.0     --------------------------
	.section	.nv.shared.reserved.0,"aw",@nobits
	.weak		__nv_reservedSMEM_offset_0_alias
	.size		__nv_reservedSMEM_offset_0_alias, 0, 64
	.other		__nv_reservedSMEM_offset_0_alias,@"STO_CUDA_RESERVED_SHARED STV_DEFAULT"
__nv_reservedSMEM_offset_0_alias:
	.zero		0
	.zero		64


//--------------------- .nv.shared._Z23sgemm_shared_mem_kernelILi32EEvPfS0_S0_iii --------------------------
	.section	.nv.shared._Z23sgemm_shared_mem_kernelILi32EEvPfS0_S0_iii,"aw",@nobits
	.sectionflags	@""
	.align	4
.nv.shared._Z23sgemm_shared_mem_kernelILi32EEvPfS0_S0_iii:
	.zero		9216


//--------------------- .nv.constant0._Z15MatMulDownRightPfS_S_iiiiii --------------------------
	.section	.nv.constant0._Z15MatMulDownRightPfS_S_iiiiii,"a",@progbits
	.sectionflags	@""
	.align	4
.nv.constant0._Z15MatMulDownRightPfS_S_iiiiii:
	.zero		944


//--------------------- .nv.constant0._Z14MatMulDownLeftPfS_S_iiiii --------------------------
	.section	.nv.constant0._Z14MatMulDownLeftPfS_S_iiiii,"a",@progbits
	.sectionflags	@""
	.align	4
.nv.constant0._Z14MatMulDownLeftPfS_S_iiiii:
	.zero		940


//--------------------- .nv.constant0._Z14MatMulTopRightPfS_S_iiiii --------------------------
	.section	.nv.constant0._Z14MatMulTopRightPfS_S_iiiii,"a",@progbits
	.sectionflags	@""
	.align	4
.nv.constant0._Z14MatMulTopRightPfS_S_iiiii:
	.zero		940


//--------------------- .nv.constant0._Z13MatMulTopLeftPfS_S_iiii --------------------------
	.section	.nv.constant0._Z13MatMulTopLeftPfS_S_iiii,"a",@progbits
	.sectionflags	@""
	.align	4
.nv.constant0._Z13MatMulTopLeftPfS_S_iiii:
	.zero		936


//--------------------- .nv.constant0._Z23sgemm_shared_mem_kernelILi32EEvPfS0_S0_iii --------------------------
	.section	.nv.constant0._Z23sgemm_shared_mem_kernelILi32EEvPfS0_S0_iii,"a",@progbits
	.sectionflags	@""
	.align	4
.nv.constant0._Z23sgemm_shared_mem_kernelILi32EEvPfS0_S0_iii:
	.zero		932


//--------------------- SYMBOLS --------------------------

	.type		.nv.reservedSmem.offset0,@object
	.size		.nv.reservedSmem.offset0,0x4
	.type		.nv.reservedSmem.cap,@object
	.size		.nv.reservedSmem.cap,0x4
